// auto-generated by cutlass_sweep.gemm — config: {"arch": "sm_100", "cluster_m": 1, "cluster_n": 2, "dtype": "e4m3", "dtype_b": "e4m3", "layout": "nt", "stages": 0, "tile_k": 128, "tile_m": 64, "tile_n": 128}
#include "cutlass/cutlass.h"
#include "cutlass/gemm/collective/collective_builder.hpp"
#include "cutlass/gemm/device/gemm_universal_adapter.h"
#include "cutlass/gemm/kernel/gemm_universal.hpp"
#include "cutlass/epilogue/collective/collective_builder.hpp"

using ElemA = cutlass::float_e4m3_t;
using ElemB = cutlass::float_e4m3_t;
using ElemCD = cutlass::float_e4m3_t;
using Acc  = float;
using TileShape    = cute::Shape<cute::_64, cute::_128, cute::_128>;
using ClusterShape = cute::Shape<cute::_1, cute::_2, cute::_1>;

using CollectiveEpilogue = typename cutlass::epilogue::collective::CollectiveBuilder<
    cutlass::arch::Sm100, cutlass::arch::OpClassTensorOp,
    TileShape, ClusterShape,
    cutlass::epilogue::collective::EpilogueTileAuto,
    Acc, Acc,
    ElemCD, cutlass::layout::RowMajor, 128 / cutlass::sizeof_bits<ElemCD>::value,
    ElemCD, cutlass::layout::RowMajor, 128 / cutlass::sizeof_bits<ElemCD>::value,
    cutlass::epilogue::collective::EpilogueScheduleAuto
  >::CollectiveOp;

using CollectiveMainloop = typename cutlass::gemm::collective::CollectiveBuilder<
    cutlass::arch::Sm100, cutlass::arch::OpClassTensorOp,
    ElemA, cutlass::layout::RowMajor, 128 / cutlass::sizeof_bits<ElemA>::value,
    ElemB, cutlass::layout::ColumnMajor, 128 / cutlass::sizeof_bits<ElemB>::value,
    Acc,
    TileShape, ClusterShape,
    cutlass::gemm::collective::StageCountAutoCarveout<static_cast<int>(sizeof(typename CollectiveEpilogue::SharedStorage))>,
    cutlass::gemm::collective::KernelScheduleAuto
  >::CollectiveOp;

using GemmKernel = cutlass::gemm::kernel::GemmUniversal<
    cute::Shape<int,int,int,int>,
    CollectiveMainloop,
    CollectiveEpilogue
>;
using Gemm = cutlass::gemm::device::GemmUniversalAdapter<GemmKernel>;

// Force the device kernel symbol into the cubin without needing a host main.
auto* _anchor = &cutlass::device_kernel<GemmKernel>;


// ===== COMPILED SASS (sm_100a) =====

	.target	sm_100a

	.elftype	@"ET_EXEC"


//--------------------- .note.nv.tkinfo           --------------------------
	.section	.note.nv.tkinfo,"",@"SHT_NOTE"
	.sectionflags	@"SHF_NOTE_NV_TKINFO"
	.tkinfo
        /*0018*/ 	.word	0x00000002
        /*0030*/ 	.string	""
        /*0030*/ 	.string	"ptxas"
        /*0030*/ 	.string	"Cuda compilation tools, release 13.0, V13.0.88"
        /*0030*/ 	.string	"Build cuda_13.0.r13.0/compiler.36424714_0"
        /*0030*/ 	.string	"-arch sm_100a -m 64 "



//--------------------- .note.nv.cuinfo           --------------------------
	.section	.note.nv.cuinfo,"",@"SHT_NOTE"
	.sectionflags	@"SHF_NOTE_NV_CUINFO"
        /*0018*/ 	.short	0x0002
        /*001a*/ 	.short	0x0064
        /*001c*/ 	.short	0x0082
	.zero		2


//--------------------- .nv.info                  --------------------------
	.section	.nv.info,"",@"SHT_CUDA_INFO"
	.align	4


	//----- nvinfo : EIATTR_REGCOUNT
	.align		4
        /*0000*/ 	.byte	0x04, 0x2f
        /*0002*/ 	.short	(.L_19 - .L_18)
	.align		4
.L_18:
        /*0004*/ 	.word	index@(_ZN7cutlass13device_kernelINS_4gemm6kernel13GemmUniversalIN4cute5tupleIJiiiiEEENS1_10collective13CollectiveMmaINS1_35MainloopSm100TmaUmmaWarpSpecializedILi8ELi2ELi4ENS5_IJNS4_1CILi1EEENSA_ILi2EEESB_EEEEENS5_IJNSA_ILi64EEENSA_ILi128EEESG_EEENS_12float_e4m3_tENS5_IJlSB_lEEESI_SJ_NS4_8TiledMMAINS4_8MMA_AtomIJNS4_10MMA_TraitsINS4_19SM100_MMA_F8F6F4_SSEJSI_SI_fSF_SG_NS4_17integral_constantINS4_4UMMA5MajorELSQ_0EEESR_NSO_INSP_7ScaleInELSS_0EEEST_EEEEEENS4_6LayoutINS5_IJSB_SB_SB_EEENS5_IJNSA_ILi0EEESY_SY_EEEEENS5_IJNS4_10UnderscoreES11_S11_EEEEENS4_23SM90_TMA_LOAD_MULTICASTENS4_14ComposedLayoutINS4_7SwizzleILi3ELi4ELi3EEENS4_18smem_ptr_flag_bitsILi8EEENSW_INS5_IJNSA_ILi8EEESG_EEENS5_IJSG_SB_EEEEEEEvNS4_8identityENS4_13SM90_TMA_LOADES1E_vS1F_EENS_8epilogue10collective18CollectiveEpilogueINS1I_23Sm100TmaWarpSpecializedILi2ELi2ELi32ELb0ELb0EEEJSH_NS5_IJNSW_ISF_SB_EES1N_EEESI_SJ_SI_SJ_NS1I_6fusion15FusionCallbacksIS1M_NS1P_17LinearCombinationISI_fSI_fLNS_15FloatRoundStyleE2EEESH_S1O_JEEENS4_5SM1004TMEM4LOAD26SM100_TMEM_LOAD_16dp32b32xES1G_NS15_INS16_ILi2ELi4ELi3EEES19_NSW_INS5_IJS1A_SF_EEENS5_IJSF_SB_EEEEEEENS4_39AutoVectorizingCopyWithAssumedAlignmentILi128EEENS4_14SM90_TMA_STOREES23_S25_S25_EEEvvEEEEvNT_6ParamsE)
        /*0008*/ 	.word	0x00000072


	//----- nvinfo : EIATTR_FRAME_SIZE
	.align		4
.L_19:
        /*000c*/ 	.byte	0x04, 0x11
        /*000e*/ 	.short	(.L_21 - .L_20)
	.align		4
.L_20:
        /*0010*/ 	.word	index@($__internal_2_$__cuda_sm10x_tcgen05_guardrail_trap_unallocated_columns_being_dealloced)
        /*0014*/ 	.word	0x00000000


	//----- nvinfo : EIATTR_FRAME_SIZE
	.align		4
.L_21:
        /*0018*/ 	.byte	0x04, 0x11
        /*001a*/ 	.short	(.L_23 - .L_22)
	.align		4
.L_22:
        /*001c*/ 	.word	index@($__internal_1_$__cuda_sm10x_tcgen05_guardrail_trap_phase_invalid_during_alloc)
        /*0020*/ 	.word	0x00000000


	//----- nvinfo : EIATTR_FRAME_SIZE
	.align		4
.L_23:
        /*0024*/ 	.byte	0x04, 0x11
        /*0026*/ 	.short	(.L_25 - .L_24)
	.align		4
.L_24:
        /*0028*/ 	.word	index@($__internal_0_$__cuda_sm10x_tcgen05_guardrail_trap_col_being_dealloced_not_returned_by_alloc)
        /*002c*/ 	.word	0x00000000


	//----- nvinfo : EIATTR_FRAME_SIZE
	.align		4
.L_25:
        /*0030*/ 	.byte	0x04, 0x11
        /*0032*/ 	.short	(.L_27 - .L_26)
	.align		4
.L_26:
        /*0034*/ 	.word	index@(_ZN7cutlass13device_kernelINS_4gemm6kernel13GemmUniversalIN4cute5tupleIJiiiiEEENS1_10collective13CollectiveMmaINS1_35MainloopSm100TmaUmmaWarpSpecializedILi8ELi2ELi4ENS5_IJNS4_1CILi1EEENSA_ILi2EEESB_EEEEENS5_IJNSA_ILi64EEENSA_ILi128EEESG_EEENS_12float_e4m3_tENS5_IJlSB_lEEESI_SJ_NS4_8TiledMMAINS4_8MMA_AtomIJNS4_10MMA_TraitsINS4_19SM100_MMA_F8F6F4_SSEJSI_SI_fSF_SG_NS4_17integral_constantINS4_4UMMA5MajorELSQ_0EEESR_NSO_INSP_7ScaleInELSS_0EEEST_EEEEEENS4_6LayoutINS5_IJSB_SB_SB_EEENS5_IJNSA_ILi0EEESY_SY_EEEEENS5_IJNS4_10UnderscoreES11_S11_EEEEENS4_23SM90_TMA_LOAD_MULTICASTENS4_14ComposedLayoutINS4_7SwizzleILi3ELi4ELi3EEENS4_18smem_ptr_flag_bitsILi8EEENSW_INS5_IJNSA_ILi8EEESG_EEENS5_IJSG_SB_EEEEEEEvNS4_8identityENS4_13SM90_TMA_LOADES1E_vS1F_EENS_8epilogue10collective18CollectiveEpilogueINS1I_23Sm100TmaWarpSpecializedILi2ELi2ELi32ELb0ELb0EEEJSH_NS5_IJNSW_ISF_SB_EES1N_EEESI_SJ_SI_SJ_NS1I_6fusion15FusionCallbacksIS1M_NS1P_17LinearCombinationISI_fSI_fLNS_15FloatRoundStyleE2EEESH_S1O_JEEENS4_5SM1004TMEM4LOAD26SM100_TMEM_LOAD_16dp32b32xES1G_NS15_INS16_ILi2ELi4ELi3EEES19_NSW_INS5_IJS1A_SF_EEENS5_IJSF_SB_EEEEEEENS4_39AutoVectorizingCopyWithAssumedAlignmentILi128EEENS4_14SM90_TMA_STOREES23_S25_S25_EEEvvEEEEvNT_6ParamsE)
        /*0038*/ 	.word	0x00000000


	//----- nvinfo : EIATTR_MIN_STACK_SIZE
	.align		4
.L_27:
        /*003c*/ 	.byte	0x04, 0x12
        /*003e*/ 	.short	(.L_29 - .L_28)
	.align		4
.L_28:
        /*0040*/ 	.word	index@(_ZN7cutlass13device_kernelINS_4gemm6kernel13GemmUniversalIN4cute5tupleIJiiiiEEENS1_10collective13CollectiveMmaINS1_35MainloopSm100TmaUmmaWarpSpecializedILi8ELi2ELi4ENS5_IJNS4_1CILi1EEENSA_ILi2EEESB_EEEEENS5_IJNSA_ILi64EEENSA_ILi128EEESG_EEENS_12float_e4m3_tENS5_IJlSB_lEEESI_SJ_NS4_8TiledMMAINS4_8MMA_AtomIJNS4_10MMA_TraitsINS4_19SM100_MMA_F8F6F4_SSEJSI_SI_fSF_SG_NS4_17integral_constantINS4_4UMMA5MajorELSQ_0EEESR_NSO_INSP_7ScaleInELSS_0EEEST_EEEEEENS4_6LayoutINS5_IJSB_SB_SB_EEENS5_IJNSA_ILi0EEESY_SY_EEEEENS5_IJNS4_10UnderscoreES11_S11_EEEEENS4_23SM90_TMA_LOAD_MULTICASTENS4_14ComposedLayoutINS4_7SwizzleILi3ELi4ELi3EEENS4_18smem_ptr_flag_bitsILi8EEENSW_INS5_IJNSA_ILi8EEESG_EEENS5_IJSG_SB_EEEEEEEvNS4_8identityENS4_13SM90_TMA_LOADES1E_vS1F_EENS_8epilogue10collective18CollectiveEpilogueINS1I_23Sm100TmaWarpSpecializedILi2ELi2ELi32ELb0ELb0EEEJSH_NS5_IJNSW_ISF_SB_EES1N_EEESI_SJ_SI_SJ_NS1I_6fusion15FusionCallbacksIS1M_NS1P_17LinearCombinationISI_fSI_fLNS_15FloatRoundStyleE2EEESH_S1O_JEEENS4_5SM1004TMEM4LOAD26SM100_TMEM_LOAD_16dp32b32xES1G_NS15_INS16_ILi2ELi4ELi3EEES19_NSW_INS5_IJS1A_SF_EEENS5_IJSF_SB_EEEEEEENS4_39AutoVectorizingCopyWithAssumedAlignmentILi128EEENS4_14SM90_TMA_STOREES23_S25_S25_EEEvvEEEEvNT_6ParamsE)
        /*0044*/ 	.word	0x00000000
.L_29:


//--------------------- .nv.compat                --------------------------
	.section	.nv.compat,"",@"SHT_CUDA_COMPAT_INFO"
	.align	4
        /*0000*/ 	.byte	0x02, 0x09, 0x01, 0x00, 0x02, 0x02, 0x02, 0x00, 0x02, 0x05, 0x05, 0x00, 0x03, 0x07, 0x01, 0x01
        /*0010*/ 	.byte	0x02, 0x03, 0x01, 0x00, 0x02, 0x06, 0x01, 0x00, 0x04, 0x0b, 0x08, 0x00, 0x09, 0x00, 0x00, 0x00
        /*0020*/ 	.byte	0x00, 0x00, 0x00, 0x00


//--------------------- .nv.info._ZN7cutlass13device_kernelINS_4gemm6kernel13GemmUniversalIN4cute5tupleIJiiiiEEENS1_10collective13CollectiveMmaINS1_35MainloopSm100TmaUmmaWarpSpecializedILi8ELi2ELi4ENS5_IJNS4_1CILi1EEENSA_ILi2EEESB_EEEEENS5_IJNSA_ILi64EEENSA_ILi128EEESG_EEENS_12float_e4m3_tENS5_IJlSB_lEEESI_SJ_NS4_8TiledMMAINS4_8MMA_AtomIJNS4_10MMA_TraitsINS4_19SM100_MMA_F8F6F4_SSEJSI_SI_fSF_SG_NS4_17integral_constantINS4_4UMMA5MajorELSQ_0EEESR_NSO_INSP_7ScaleInELSS_0EEEST_EEEEEENS4_6LayoutINS5_IJSB_SB_SB_EEENS5_IJNSA_ILi0EEESY_SY_EEEEENS5_IJNS4_10UnderscoreES11_S11_EEEEENS4_23SM90_TMA_LOAD_MULTICASTENS4_14ComposedLayoutINS4_7SwizzleILi3ELi4ELi3EEENS4_18smem_ptr_flag_bitsILi8EEENSW_INS5_IJNSA_ILi8EEESG_EEENS5_IJSG_SB_EEEEEEEvNS4_8identityENS4_13SM90_TMA_LOADES1E_vS1F_EENS_8epilogue10collective18CollectiveEpilogueINS1I_23Sm100TmaWarpSpecializedILi2ELi2ELi32ELb0ELb0EEEJSH_NS5_IJNSW_ISF_SB_EES1N_EEESI_SJ_SI_SJ_NS1I_6fusion15FusionCallbacksIS1M_NS1P_17LinearCombinationISI_fSI_fLNS_15FloatRoundStyleE2EEESH_S1O_JEEENS4_5SM1004TMEM4LOAD26SM100_TMEM_LOAD_16dp32b32xES1G_NS15_INS16_ILi2ELi4ELi3EEES19_NSW_INS5_IJS1A_SF_EEENS5_IJSF_SB_EEEEEEENS4_39AutoVectorizingCopyWithAssumedAlignmentILi128EEENS4_14SM90_TMA_STOREES23_S25_S25_EEEvvEEEEvNT_6ParamsE --------------------------
	.section	.nv.info._ZN7cutlass13device_kernelINS_4gemm6kernel13GemmUniversalIN4cute5tupleIJiiiiEEENS1_10collective13CollectiveMmaINS1_35MainloopSm100TmaUmmaWarpSpecializedILi8ELi2ELi4ENS5_IJNS4_1CILi1EEENSA_ILi2EEESB_EEEEENS5_IJNSA_ILi64EEENSA_ILi128EEESG_EEENS_12float_e4m3_tENS5_IJlSB_lEEESI_SJ_NS4_8TiledMMAINS4_8MMA_AtomIJNS4_10MMA_TraitsINS4_19SM100_MMA_F8F6F4_SSEJSI_SI_fSF_SG_NS4_17integral_constantINS4_4UMMA5MajorELSQ_0EEESR_NSO_INSP_7ScaleInELSS_0EEEST_EEEEEENS4_6LayoutINS5_IJSB_SB_SB_EEENS5_IJNSA_ILi0EEESY_SY_EEEEENS5_IJNS4_10UnderscoreES11_S11_EEEEENS4_23SM90_TMA_LOAD_MULTICASTENS4_14ComposedLayoutINS4_7SwizzleILi3ELi4ELi3EEENS4_18smem_ptr_flag_bitsILi8EEENSW_INS5_IJNSA_ILi8EEESG_EEENS5_IJSG_SB_EEEEEEEvNS4_8identityENS4_13SM90_TMA_LOADES1E_vS1F_EENS_8epilogue10collective18CollectiveEpilogueINS1I_23Sm100TmaWarpSpecializedILi2ELi2ELi32ELb0ELb0EEEJSH_NS5_IJNSW_ISF_SB_EES1N_EEESI_SJ_SI_SJ_NS1I_6fusion15FusionCallbacksIS1M_NS1P_17LinearCombinationISI_fSI_fLNS_15FloatRoundStyleE2EEESH_S1O_JEEENS4_5SM1004TMEM4LOAD26SM100_TMEM_LOAD_16dp32b32xES1G_NS15_INS16_ILi2ELi4ELi3EEES19_NSW_INS5_IJS1A_SF_EEENS5_IJSF_SB_EEEEEEENS4_39AutoVectorizingCopyWithAssumedAlignmentILi128EEENS4_14SM90_TMA_STOREES23_S25_S25_EEEvvEEEEvNT_6ParamsE,"",@"SHT_CUDA_INFO"
	.sectionflags	@""
	.align	4


	//----- nvinfo : EIATTR_CUDA_API_VERSION
	.align		4
        /*0000*/ 	.byte	0x04, 0x37
        /*0002*/ 	.short	(.L_31 - .L_30)
.L_30:
        /*0004*/ 	.word	0x00000082


	//----- nvinfo : EIATTR_KPARAM_INFO
	.align		4
.L_31:
        /*0008*/ 	.byte	0x04, 0x17
        /*000a*/ 	.short	(.L_33 - .L_32)
.L_32:
        /*000c*/ 	.word	0x00000000
        /*0010*/ 	.short	0x0000
        /*0012*/ 	.short	0x0000
        /*0014*/ 	.byte	0x00, 0xf0, 0x01, 0x20


	//----- nvinfo : EIATTR_AT_ENTRY_FRAGMENTS
	.align		4
.L_33:
        /*0018*/ 	.byte	0x04, 0x4f
        /*001a*/ 	.short	(.L_35 - .L_34)


	//   ....[0]....
.L_34:
        /*001c*/ 	.word	0x00000006


	//----- nvinfo : EIATTR_RESERVED_SMEM_USED
	.align		4
.L_35:
        /*0020*/ 	.byte	0x01, 0x41
	.zero		2


	//----- nvinfo : EIATTR_SPARSE_MMA_MASK
	.align		4
        /*0024*/ 	.byte	0x03, 0x50
        /*0026*/ 	.short	0x0000


	//----- nvinfo : EIATTR_TCGEN05_1CTA_USED
	.align		4
        /*0028*/ 	.byte	0x01, 0x51
	.zero		2


	//----- nvinfo : EIATTR_MAXREG_COUNT
	.align		4
        /*002c*/ 	.byte	0x03, 0x1b
        /*002e*/ 	.short	0x00ff


	//----- nvinfo : EIATTR_NUM_BARRIERS
	.align		4
        /*0030*/ 	.byte	0x02, 0x4c
        /*0032*/ 	.byte	0x07
	.zero		1


	//----- nvinfo : EIATTR_EXTERNS
	.align		4
        /*0034*/ 	.byte	0x04, 0x0f
        /*0036*/ 	.short	(.L_37 - .L_36)


	//   ....[0]....
	.align		4
.L_36:
        /*0038*/ 	.word	index@(__assertfail)


	//----- nvinfo : EIATTR_MERCURY_ISA_VERSION
	.align		4
.L_37:
        /*003c*/ 	.byte	0x03, 0x5f
        /*003e*/ 	.short	0x0101


	//----- nvinfo : EIATTR_INT_WARP_WIDE_INSTR_OFFSETS
	.align		4
        /*0040*/ 	.byte	0x04, 0x31
        /*0042*/ 	.short	(.L_39 - .L_38)


	//   ....[0]....
.L_38:
        /*0044*/ 	.word	0x00003f70


	//   ....[1]....
        /*0048*/ 	.word	0x00003f90


	//   ....[2]....
        /*004c*/ 	.word	0x00003fc0


	//   ....[3]....
        /*0050*/ 	.word	0x00004b00


	//   ....[4]....
        /*0054*/ 	.word	0x00004b70


	//   ....[5]....
        /*0058*/ 	.word	0x00004c40


	//   ....[6]....
        /*005c*/ 	.word	0x00004cf0


	//----- nvinfo : EIATTR_COOP_GROUP_MASK_REGIDS
	.align		4
.L_39:
        /*0060*/ 	.byte	0x04, 0x29
        /*0062*/ 	.short	(.L_41 - .L_40)


	//   ....[0]....
.L_40:
        /*0064*/ 	.word	0xffffffff


	//   ....[1]....
        /*0068*/ 	.word	0xffffffff


	//   ....[2]....
        /*006c*/ 	.word	0xffffffff


	//   ....[3]....
        /*0070*/ 	.word	0xffffffff


	//   ....[4]....
        /*0074*/ 	.word	0xffffffff


	//   ....[5]....
        /*0078*/ 	.word	0xffffffff


	//   ....[6]....
        /*007c*/ 	.word	0xffffffff


	//   ....[7]....
        /*0080*/ 	.word	0xffffffff


	//   ....[8]....
        /*0084*/ 	.word	0xffffffff


	//   ....[9]....
        /*0088*/ 	.word	0xffffffff


	//   ....[10]....
        /*008c*/ 	.word	0xffffffff


	//   ....[11]....
        /*0090*/ 	.word	0xffffffff


	//   ....[12]....
        /*0094*/ 	.word	0xffffffff


	//   ....[13]....
        /*0098*/ 	.word	0xffffffff


	//----- nvinfo : EIATTR_COOP_GROUP_INSTR_OFFSETS
	.align		4
.L_41:
        /*009c*/ 	.byte	0x04, 0x28
        /*009e*/ 	.short	(.L_43 - .L_42)


	//   ....[0]....
.L_42:
        /*00a0*/ 	.word	0x00000080


	//   ....[1]....
        /*00a4*/ 	.word	0x000004f0


	//   ....[2]....
        /*00a8*/ 	.word	0x00000750


	//   ....[3]....
        /*00ac*/ 	.word	0x000008b0


	//   ....[4]....
        /*00b0*/ 	.word	0x000009b0


	//   ....[5]....
        /*00b4*/ 	.word	0x00000b20


	//   ....[6]....
        /*00b8*/ 	.word	0x00000cc0


	//   ....[7]....
        /*00bc*/ 	.word	0x00000e70


	//   ....[8]....
        /*00c0*/ 	.word	0x00002050


	//   ....[9]....
        /*00c4*/ 	.word	0x00003160


	//   ....[10]....
        /*00c8*/ 	.word	0x00003370


	//   ....[11]....
        /*00cc*/ 	.word	0x000033a0


	//   ....[12]....
        /*00d0*/ 	.word	0x00003e50


	//   ....[13]....
        /*00d4*/ 	.word	0x00004080


	//----- nvinfo : EIATTR_VRC_CTA_INIT_COUNT
	.align		4
.L_43:
        /*00d8*/ 	.byte	0x02, 0x4a
        /*00da*/ 	.byte	0x80
	.zero		1


	//----- nvinfo : EIATTR_SYSCALL_OFFSETS
	.align		4
        /*00dc*/ 	.byte	0x04, 0x46
        /*00de*/ 	.short	(.L_45 - .L_44)


	//   ....[0]....
.L_44:
        /*00e0*/ 	.word	0x00005900


	//   ....[1]....
        /*00e4*/ 	.word	0x00005a40


	//   ....[2]....
        /*00e8*/ 	.word	0x00006270


	//   ....[3]....
        /*00ec*/ 	.word	0x00007000


	//----- nvinfo : EIATTR_MBARRIER_INSTR_OFFSETS
	.align		4
.L_45:
        /*00f0*/ 	.byte	0x04, 0x39
        /*00f2*/ 	.short	(.L_47 - .L_46)


	//   ....[0]....
.L_46:
        /*00f4*/ 	.word	0x00000630
        /*00f8*/ 	.word	0x000000ff
        /*00fc*/ 	.word	0x00000000
        /*0100*/ 	.short	0x0100
        /*0102*/ 	.byte	0x04
	.zero		1


	//   ....[1]....
        /*0104*/ 	.word	0x00000640
        /*0108*/ 	.word	0x000000ff
        /*010c*/ 	.word	0x00000040
        /*0110*/ 	.short	0x0100
        /*0112*/ 	.byte	0x04
	.zero		1


	//   ....[2]....
        /*0114*/ 	.word	0x00000650
        /*0118*/ 	.word	0x000000ff
        /*011c*/ 	.word	0x00000008
        /*0120*/ 	.short	0x0100
        /*0122*/ 	.byte	0x04
	.zero		1


	//   ....[3]....
        /*0124*/ 	.word	0x00000660
        /*0128*/ 	.word	0x000000ff
        /*012c*/ 	.word	0x00000048
        /*0130*/ 	.short	0x0100
        /*0132*/ 	.byte	0x04
	.zero		1


	//   ....[4]....
        /*0134*/ 	.word	0x00000670
        /*0138*/ 	.word	0x000000ff
        /*013c*/ 	.word	0x00000010
        /*0140*/ 	.short	0x0100
        /*0142*/ 	.byte	0x04
	.zero		1


	//   ....[5]....
        /*0144*/ 	.word	0x00000680
        /*0148*/ 	.word	0x000000ff
        /*014c*/ 	.word	0x00000050
        /*0150*/ 	.short	0x0100
        /*0152*/ 	.byte	0x04
	.zero		1


	//   ....[6]....
        /*0154*/ 	.word	0x00000690
        /*0158*/ 	.word	0x000000ff
        /*015c*/ 	.word	0x00000018
        /*0160*/ 	.short	0x0100
        /*0162*/ 	.byte	0x04
	.zero		1


	//   ....[7]....
        /*0164*/ 	.word	0x000006a0
        /*0168*/ 	.word	0x000000ff
        /*016c*/ 	.word	0x00000058
        /*0170*/ 	.short	0x0100
        /*0172*/ 	.byte	0x04
	.zero		1


	//   ....[8]....
        /*0174*/ 	.word	0x000006b0
        /*0178*/ 	.word	0x000000ff
        /*017c*/ 	.word	0x00000020
        /*0180*/ 	.short	0x0100
        /*0182*/ 	.byte	0x04
	.zero		1


	//   ....[9]....
        /*0184*/ 	.word	0x000006c0
        /*0188*/ 	.word	0x000000ff
        /*018c*/ 	.word	0x00000060
        /*0190*/ 	.short	0x0100
        /*0192*/ 	.byte	0x04
	.zero		1


	//   ....[10]....
        /*0194*/ 	.word	0x000006d0
        /*0198*/ 	.word	0x000000ff
        /*019c*/ 	.word	0x00000028
        /*01a0*/ 	.short	0x0100
        /*01a2*/ 	.byte	0x04
	.zero		1


	//   ....[11]....
        /*01a4*/ 	.word	0x000006e0
        /*01a8*/ 	.word	0x000000ff
        /*01ac*/ 	.word	0x00000068
        /*01b0*/ 	.short	0x0100
        /*01b2*/ 	.byte	0x04
	.zero		1


	//   ....[12]....
        /*01b4*/ 	.word	0x000006f0
        /*01b8*/ 	.word	0x000000ff
        /*01bc*/ 	.word	0x00000030
        /*01c0*/ 	.short	0x0100
        /*01c2*/ 	.byte	0x04
	.zero		1


	//   ....[13]....
        /*01c4*/ 	.word	0x00000700
        /*01c8*/ 	.word	0x000000ff
        /*01cc*/ 	.word	0x00000070
        /*01d0*/ 	.short	0x0100
        /*01d2*/ 	.byte	0x04
	.zero		1


	//   ....[14]....
        /*01d4*/ 	.word	0x00000710
        /*01d8*/ 	.word	0x000000ff
        /*01dc*/ 	.word	0x00000038
        /*01e0*/ 	.short	0x0100
        /*01e2*/ 	.byte	0x04
	.zero		1


	//   ....[15]....
        /*01e4*/ 	.word	0x00000720
        /*01e8*/ 	.word	0x000000ff
        /*01ec*/ 	.word	0x00000078
        /*01f0*/ 	.short	0x0100
        /*01f2*/ 	.byte	0x04
	.zero		1


	//   ....[16]....
        /*01f4*/ 	.word	0x00000860
        /*01f8*/ 	.word	0x000000ff
        /*01fc*/ 	.word	0x00000080
        /*0200*/ 	.short	0x0100
        /*0202*/ 	.byte	0x04
	.zero		1


	//   ....[17]....
        /*0204*/ 	.word	0x00000870
        /*0208*/ 	.word	0x000000ff
        /*020c*/ 	.word	0x00000090
        /*0210*/ 	.short	0x0100
        /*0212*/ 	.byte	0x04
	.zero		1


	//   ....[18]....
        /*0214*/ 	.word	0x00000880
        /*0218*/ 	.word	0x000000ff
        /*021c*/ 	.word	0x00000088
        /*0220*/ 	.short	0x0100
        /*0222*/ 	.byte	0x04
	.zero		1


	//   ....[19]....
        /*0224*/ 	.word	0x00000890
        /*0228*/ 	.word	0x000000ff
        /*022c*/ 	.word	0x00000098
        /*0230*/ 	.short	0x0100
        /*0232*/ 	.byte	0x04
	.zero		1


	//   ....[20]....
        /*0234*/ 	.word	0x00000980
        /*0238*/ 	.word	0x000000ff
        /*023c*/ 	.word	0x000000a0
        /*0240*/ 	.short	0x0100
        /*0242*/ 	.byte	0x06
	.zero		1


	//   ....[21]....
        /*0244*/ 	.word	0x00000990
        /*0248*/ 	.word	0x000000ff
        /*024c*/ 	.word	0x000000a8
        /*0250*/ 	.short	0x0100
        /*0252*/ 	.byte	0x06
	.zero		1


	//   ....[22]....
        /*0254*/ 	.word	0x00000ad0
        /*0258*/ 	.word	0x000000ff
        /*025c*/ 	.word	0x000000b0
        /*0260*/ 	.short	0x0100
        /*0262*/ 	.byte	0x06
	.zero		1


	//   ....[23]....
        /*0264*/ 	.word	0x00000ae0
        /*0268*/ 	.word	0x000000ff
        /*026c*/ 	.word	0x000000c0
        /*0270*/ 	.short	0x0100
        /*0272*/ 	.byte	0x06
	.zero		1


	//   ....[24]....
        /*0274*/ 	.word	0x00000af0
        /*0278*/ 	.word	0x000000ff
        /*027c*/ 	.word	0x000000b8
        /*0280*/ 	.short	0x0100
        /*0282*/ 	.byte	0x06
	.zero		1


	//   ....[25]....
        /*0284*/ 	.word	0x00000b00
        /*0288*/ 	.word	0x000000ff
        /*028c*/ 	.word	0x000000c8
        /*0290*/ 	.short	0x0100
        /*0292*/ 	.byte	0x06
	.zero		1


	//   ....[26]....
        /*0294*/ 	.word	0x00000c30
        /*0298*/ 	.word	0x000000ff
        /*029c*/ 	.word	0x000000d0
        /*02a0*/ 	.short	0x0100
        /*02a2*/ 	.byte	0x04
	.zero		1


	//   ....[27]....
        /*02a4*/ 	.word	0x00000c40
        /*02a8*/ 	.word	0x000000ff
        /*02ac*/ 	.word	0x000000f0
        /*02b0*/ 	.short	0x0100
        /*02b2*/ 	.byte	0x04
	.zero		1


	//   ....[28]....
        /*02b4*/ 	.word	0x00000c50
        /*02b8*/ 	.word	0x000000ff
        /*02bc*/ 	.word	0x000000d8
        /*02c0*/ 	.short	0x0100
        /*02c2*/ 	.byte	0x04
	.zero		1


	//   ....[29]....
        /*02c4*/ 	.word	0x00000c60
        /*02c8*/ 	.word	0x000000ff
        /*02cc*/ 	.word	0x000000f8
        /*02d0*/ 	.short	0x0100
        /*02d2*/ 	.byte	0x04
	.zero		1


	//   ....[30]....
        /*02d4*/ 	.word	0x00000c70
        /*02d8*/ 	.word	0x000000ff
        /*02dc*/ 	.word	0x000000e0
        /*02e0*/ 	.short	0x0100
        /*02e2*/ 	.byte	0x04
	.zero		1


	//   ....[31]....
        /*02e4*/ 	.word	0x00000c80
        /*02e8*/ 	.word	0x000000ff
        /*02ec*/ 	.word	0x00000100
        /*02f0*/ 	.short	0x0100
        /*02f2*/ 	.byte	0x04
	.zero		1


	//   ....[32]....
        /*02f4*/ 	.word	0x00000c90
        /*02f8*/ 	.word	0x000000ff
        /*02fc*/ 	.word	0x000000e8
        /*0300*/ 	.short	0x0100
        /*0302*/ 	.byte	0x04
	.zero		1


	//   ....[33]....
        /*0304*/ 	.word	0x00000ca0
        /*0308*/ 	.word	0x000000ff
        /*030c*/ 	.word	0x00000108
        /*0310*/ 	.short	0x0100
        /*0312*/ 	.byte	0x04
	.zero		1


	//   ....[34]....
        /*0314*/ 	.word	0x00000d90
        /*0318*/ 	.word	0x000000ff
        /*031c*/ 	.word	0x00000110
        /*0320*/ 	.short	0x0100
        /*0322*/ 	.byte	0x04
	.zero		1


	//   ....[35]....
        /*0324*/ 	.word	0x00000da0
        /*0328*/ 	.word	0x000000ff
        /*032c*/ 	.word	0x00000120
        /*0330*/ 	.short	0x0100
        /*0332*/ 	.byte	0x04
	.zero		1


	//   ....[36]....
        /*0334*/ 	.word	0x00000db0
        /*0338*/ 	.word	0x000000ff
        /*033c*/ 	.word	0x00000118
        /*0340*/ 	.short	0x0100
        /*0342*/ 	.byte	0x04
	.zero		1


	//   ....[37]....
        /*0344*/ 	.word	0x00000dc0
        /*0348*/ 	.word	0x000000ff
        /*034c*/ 	.word	0x00000128
        /*0350*/ 	.short	0x0100
        /*0352*/ 	.byte	0x04
	.zero		1


	//   ....[38]....
        /*0354*/ 	.word	0x00001900
        /*0358*/ 	.word	0x00000000
        /*035c*/ 	.word	0x00000120
        /*0360*/ 	.short	0x010a
        /*0362*/ 	.byte	0xff
	.zero		1


	//   ....[39]....
        /*0364*/ 	.word	0x00001920
        /*0368*/ 	.word	0x00000000
        /*036c*/ 	.word	0x00000110
        /*0370*/ 	.short	0x0101
        /*0372*/ 	.byte	0xff
	.zero		1


	//   ....[40]....
        /*0374*/ 	.word	0x000019e0
        /*0378*/ 	.word	0x000000ff
        /*037c*/ 	.word	0x00000040
        /*0380*/ 	.short	0x010a
        /*0382*/ 	.byte	0x04
	.zero		1


	//   ....[41]....
        /*0384*/ 	.word	0x00001a60
        /*0388*/ 	.word	0x000000ff
        /*038c*/ 	.word	0x00000040
        /*0390*/ 	.short	0x010a
        /*0392*/ 	.byte	0x21
	.zero		1


	//   ....[42]....
        /*0394*/ 	.word	0x00001bf0
        /*0398*/ 	.word	0x000000ff
        /*039c*/ 	.word	0x00000040
        /*03a0*/ 	.short	0x010a
        /*03a2*/ 	.byte	0x08
	.zero		1


	//   ....[43]....
        /*03a4*/ 	.word	0x00001d10
        /*03a8*/ 	.word	0x000000ff
        /*03ac*/ 	.word	0x000000a8
        /*03b0*/ 	.short	0x0101
        /*03b2*/ 	.byte	0x07
	.zero		1


	//   ....[44]....
        /*03b4*/ 	.word	0x00001d30
        /*03b8*/ 	.word	0x000000ff
        /*03bc*/ 	.word	0x00000040
        /*03c0*/ 	.short	0x010a
        /*03c2*/ 	.byte	0x04
	.zero		1


	//   ....[45]....
        /*03c4*/ 	.word	0x00001db0
        /*03c8*/ 	.word	0x000000ff
        /*03cc*/ 	.word	0x00000040
        /*03d0*/ 	.short	0x010a
        /*03d2*/ 	.byte	0x11
	.zero		1


	//   ....[46]....
        /*03d4*/ 	.word	0x00001f40
        /*03d8*/ 	.word	0x000000ff
        /*03dc*/ 	.word	0x00000040
        /*03e0*/ 	.short	0x010a
        /*03e2*/ 	.byte	0x06
	.zero		1


	//   ....[47]....
        /*03e4*/ 	.word	0x00002080
        /*03e8*/ 	.word	0x00000003
        /*03ec*/ 	.word	0x000000b0
        /*03f0*/ 	.short	0x010a
        /*03f2*/ 	.byte	0xff
	.zero		1


	//   ....[48]....
        /*03f4*/ 	.word	0x000021d0
        /*03f8*/ 	.word	0x00000000
        /*03fc*/ 	.word	0x00000000
        /*0400*/ 	.short	0x0101
        /*0402*/ 	.byte	0xff
	.zero		1


	//   ....[49]....
        /*0404*/ 	.word	0x00002770
        /*0408*/ 	.word	0x000000ff
        /*040c*/ 	.word	0x00000000
        /*0410*/ 	.short	0x010a
        /*0412*/ 	.byte	0x04
	.zero		1


	//   ....[50]....
        /*0414*/ 	.word	0x00002800
        /*0418*/ 	.word	0x000000ff
        /*041c*/ 	.word	0x00000000
        /*0420*/ 	.short	0x010a
        /*0422*/ 	.byte	0x05
	.zero		1


	//   ....[51]....
        /*0424*/ 	.word	0x00002890
        /*0428*/ 	.word	0x000000ff
        /*042c*/ 	.word	0x00000000
        /*0430*/ 	.short	0x010a
        /*0432*/ 	.byte	0x05
	.zero		1


	//   ....[52]....
        /*0434*/ 	.word	0x00002920
        /*0438*/ 	.word	0x000000ff
        /*043c*/ 	.word	0x00000000
        /*0440*/ 	.short	0x010a
        /*0442*/ 	.byte	0x05
	.zero		1


	//   ....[53]....
        /*0444*/ 	.word	0x000029b0
        /*0448*/ 	.word	0x000000ff
        /*044c*/ 	.word	0x00000000
        /*0450*/ 	.short	0x010a
        /*0452*/ 	.byte	0x05
	.zero		1


	//   ....[54]....
        /*0454*/ 	.word	0x00002a40
        /*0458*/ 	.word	0x000000ff
        /*045c*/ 	.word	0x00000000
        /*0460*/ 	.short	0x010a
        /*0462*/ 	.byte	0x05
	.zero		1


	//   ....[55]....
        /*0464*/ 	.word	0x00002ad0
        /*0468*/ 	.word	0x000000ff
        /*046c*/ 	.word	0x00000000
        /*0470*/ 	.short	0x010a
        /*0472*/ 	.byte	0x05
	.zero		1


	//   ....[56]....
        /*0474*/ 	.word	0x00002b70
        /*0478*/ 	.word	0x00000000
        /*047c*/ 	.word	0x00000000
        /*0480*/ 	.short	0x010a
        /*0482*/ 	.byte	0xff
	.zero		1


	//   ....[57]....
        /*0484*/ 	.word	0x00002cb0
        /*0488*/ 	.word	0x00000002
        /*048c*/ 	.word	0x00000110
        /*0490*/ 	.short	0x010a
        /*0492*/ 	.byte	0xff
	.zero		1


	//   ....[58]....
        /*0494*/ 	.word	0x00002d10
        /*0498*/ 	.word	0x00000004
        /*049c*/ 	.word	0x00000000
        /*04a0*/ 	.short	0x0101
        /*04a2*/ 	.byte	0xff
	.zero		1


	//   ....[59]....
        /*04a4*/ 	.word	0x00002d30
        /*04a8*/ 	.word	0x000000ff
        /*04ac*/ 	.word	0x000000c0
        /*04b0*/ 	.short	0x010a
        /*04b2*/ 	.byte	0x04
	.zero		1


	//   ....[60]....
        /*04b4*/ 	.word	0x00002e50
        /*04b8*/ 	.word	0x00000002
        /*04bc*/ 	.word	0x000000b0
        /*04c0*/ 	.short	0x010a
        /*04c2*/ 	.byte	0xff
	.zero		1


	//   ....[61]....
        /*04c4*/ 	.word	0x00002f60
        /*04c8*/ 	.word	0x00000002
        /*04cc*/ 	.word	0x00000000
        /*04d0*/ 	.short	0x0101
        /*04d2*/ 	.byte	0xff
	.zero		1


	//   ....[62]....
        /*04d4*/ 	.word	0x00002ff0
        /*04d8*/ 	.word	0x000000ff
        /*04dc*/ 	.word	0x000000c0
        /*04e0*/ 	.short	0x0106
        /*04e2*/ 	.byte	0x04
	.zero		1


	//   ....[63]....
        /*04e4*/ 	.word	0x00003010
        /*04e8*/ 	.word	0x000000ff
        /*04ec*/ 	.word	0x000000c0
        /*04f0*/ 	.short	0x010a
        /*04f2*/ 	.byte	0x04
	.zero		1


	//   ....[64]....
        /*04f4*/ 	.word	0x000030a0
        /*04f8*/ 	.word	0x000000ff
        /*04fc*/ 	.word	0x000000c0
        /*0500*/ 	.short	0x0106
        /*0502*/ 	.byte	0x07
	.zero		1


	//   ....[65]....
        /*0504*/ 	.word	0x000030e0
        /*0508*/ 	.word	0x00000000
        /*050c*/ 	.word	0x000000c0
        /*0510*/ 	.short	0x010a
        /*0512*/ 	.byte	0xff
	.zero		1


	//   ....[66]....
        /*0514*/ 	.word	0x00003640
        /*0518*/ 	.word	0x00000000
        /*051c*/ 	.word	0x000000b0
        /*0520*/ 	.short	0x010a
        /*0522*/ 	.byte	0xff
	.zero		1


	//   ....[67]....
        /*0524*/ 	.word	0x00003740
        /*0528*/ 	.word	0x00000003
        /*052c*/ 	.word	0x00000000
        /*0530*/ 	.short	0x0101
        /*0532*/ 	.byte	0xff
	.zero		1


	//   ....[68]....
        /*0534*/ 	.word	0x00003750
        /*0538*/ 	.word	0x000000ff
        /*053c*/ 	.word	0x00000000
        /*0540*/ 	.short	0x010a
        /*0542*/ 	.byte	0x04
	.zero		1


	//   ....[69]....
        /*0544*/ 	.word	0x000037d0
        /*0548*/ 	.word	0x000000ff
        /*054c*/ 	.word	0x000000f0
        /*0550*/ 	.short	0x010a
        /*0552*/ 	.byte	0x1f
	.zero		1


	//   ....[70]....
        /*0554*/ 	.word	0x000038b0
        /*0558*/ 	.word	0x000000ff
        /*055c*/ 	.word	0x00000000
        /*0560*/ 	.short	0x010a
        /*0562*/ 	.byte	0x05
	.zero		1


	//   ....[71]....
        /*0564*/ 	.word	0x000039f0
        /*0568*/ 	.word	0x000000ff
        /*056c*/ 	.word	0x00000000
        /*0570*/ 	.short	0x010a
        /*0572*/ 	.byte	0x04
	.zero		1


	//   ....[72]....
        /*0574*/ 	.word	0x00003c80
        /*0578*/ 	.word	0x000000ff
        /*057c*/ 	.word	0x00000000
        /*0580*/ 	.short	0x010a
        /*0582*/ 	.byte	0x04
	.zero		1


	//   ....[73]....
        /*0584*/ 	.word	0x00003d10
        /*0588*/ 	.word	0x000000ff
        /*058c*/ 	.word	0x00000000
        /*0590*/ 	.short	0x010a
        /*0592*/ 	.byte	0x05
	.zero		1


	//   ....[74]....
        /*0594*/ 	.word	0x00003da0
        /*0598*/ 	.word	0x000000ff
        /*059c*/ 	.word	0x00000000
        /*05a0*/ 	.short	0x010a
        /*05a2*/ 	.byte	0x05
	.zero		1


	//   ....[75]....
        /*05a4*/ 	.word	0x00003e30
        /*05a8*/ 	.word	0x000000ff
        /*05ac*/ 	.word	0x00000000
        /*05b0*/ 	.short	0x010a
        /*05b2*/ 	.byte	0x04
	.zero		1


	//   ....[76]....
        /*05b4*/ 	.word	0x00004300
        /*05b8*/ 	.word	0x0000000c
        /*05bc*/ 	.word	0x000000b0
        /*05c0*/ 	.short	0x010a
        /*05c2*/ 	.byte	0xff
	.zero		1


	//   ....[77]....
        /*05c4*/ 	.word	0x00004470
        /*05c8*/ 	.word	0x00000000
        /*05cc*/ 	.word	0x00000000
        /*05d0*/ 	.short	0x0101
        /*05d2*/ 	.byte	0xff
	.zero		1


	//   ....[78]....
        /*05d4*/ 	.word	0x00004900
        /*05d8*/ 	.word	0x000000ff
        /*05dc*/ 	.word	0x000000a8
        /*05e0*/ 	.short	0x010a
        /*05e2*/ 	.byte	0x15
	.zero		1


	//   ....[79]....
        /*05e4*/ 	.word	0x00004a80
        /*05e8*/ 	.word	0x000000ff
        /*05ec*/ 	.word	0x00000090
        /*05f0*/ 	.short	0x010a
        /*05f2*/ 	.byte	0x15
	.zero		1


	//   ....[80]....
        /*05f4*/ 	.word	0x00004bf0
        /*05f8*/ 	.word	0x000000ff
        /*05fc*/ 	.word	0x00000080
        /*0600*/ 	.short	0x010b
        /*0602*/ 	.byte	0x15
	.zero		1


	//   ....[81]....
        /*0604*/ 	.word	0x00004c00
        /*0608*/ 	.word	0x000000ff
        /*060c*/ 	.word	0x00000000
        /*0610*/ 	.short	0x0101
        /*0612*/ 	.byte	0x22
	.zero		1


	//   ....[82]....
        /*0614*/ 	.word	0x00004c10
        /*0618*/ 	.word	0x000000ff
        /*061c*/ 	.word	0x00000098
        /*0620*/ 	.short	0x010a
        /*0622*/ 	.byte	0x15
	.zero		1


	//   ....[83]....
        /*0624*/ 	.word	0x00004df0
        /*0628*/ 	.word	0x000000ff
        /*062c*/ 	.word	0x00000088
        /*0630*/ 	.short	0x010b
        /*0632*/ 	.byte	0x15
	.zero		1


	//   ....[84]....
        /*0634*/ 	.word	0x00004e00
        /*0638*/ 	.word	0x000000ff
        /*063c*/ 	.word	0x00000000
        /*0640*/ 	.short	0x0101
        /*0642*/ 	.byte	0x21
	.zero		1


	//   ....[85]....
        /*0644*/ 	.word	0x00004e30
        /*0648*/ 	.word	0x000000ff
        /*064c*/ 	.word	0x00000090
        /*0650*/ 	.short	0x010a
        /*0652*/ 	.byte	0x15
	.zero		1


	//   ....[86]....
        /*0654*/ 	.word	0x00004e70
        /*0658*/ 	.word	0x00000000
        /*065c*/ 	.word	0x00000098
        /*0660*/ 	.short	0x010a
        /*0662*/ 	.byte	0xff
	.zero		1


	//   ....[87]....
        /*0664*/ 	.word	0x000051a0
        /*0668*/ 	.word	0x00000003
        /*066c*/ 	.word	0x000000b0
        /*0670*/ 	.short	0x010a
        /*0672*/ 	.byte	0xff
	.zero		1


	//   ....[88]....
        /*0674*/ 	.word	0x00005320
        /*0678*/ 	.word	0x00000000
        /*067c*/ 	.word	0x00000000
        /*0680*/ 	.short	0x0101
        /*0682*/ 	.byte	0xff
	.zero		1


	//   ....[89]....
        /*0684*/ 	.word	0x00005e60
        /*0688*/ 	.word	0x00000002
        /*068c*/ 	.word	0x00000080
        /*0690*/ 	.short	0x010a
        /*0692*/ 	.byte	0xff
	.zero		1


	//   ....[90]....
        /*0694*/ 	.word	0x00005ed0
        /*0698*/ 	.word	0x00000064
        /*069c*/ 	.word	0x000000d0
        /*06a0*/ 	.short	0x010a
        /*06a2*/ 	.byte	0xff
	.zero		1


	//   ....[91]....
        /*06a4*/ 	.word	0x00005fc0
        /*06a8*/ 	.word	0x00000002
        /*06ac*/ 	.word	0x00000080
        /*06b0*/ 	.short	0x010a
        /*06b2*/ 	.byte	0xff
	.zero		1


	//   ....[92]....
        /*06b4*/ 	.word	0x000060d0
        /*06b8*/ 	.word	0x00000000
        /*06bc*/ 	.word	0x00000000
        /*06c0*/ 	.short	0x0101
        /*06c2*/ 	.byte	0xff
	.zero		1


	//   ....[93]....
        /*06c4*/ 	.word	0x00006150
        /*06c8*/ 	.word	0x00000064
        /*06cc*/ 	.word	0x000000d0
        /*06d0*/ 	.short	0x010a
        /*06d2*/ 	.byte	0xff
	.zero		1


	//   ....[94]....
        /*06d4*/ 	.word	0x00006ca0
        /*06d8*/ 	.word	0x0000006d
        /*06dc*/ 	.word	0x00000080
        /*06e0*/ 	.short	0x010a
        /*06e2*/ 	.byte	0xff
	.zero		1


	//   ....[95]....
        /*06e4*/ 	.word	0x00006d70
        /*06e8*/ 	.word	0x0000006d
        /*06ec*/ 	.word	0x00000080
        /*06f0*/ 	.short	0x010a
        /*06f2*/ 	.byte	0xff
	.zero		1


	//   ....[96]....
        /*06f4*/ 	.word	0x00006e80
        /*06f8*/ 	.word	0x00000000
        /*06fc*/ 	.word	0x00000000
        /*0700*/ 	.short	0x0101
        /*0702*/ 	.byte	0xff
	.zero		1


	//   ....[97]....
        /*0704*/ 	.word	0x00007310
        /*0708*/ 	.word	0x000000ff
        /*070c*/ 	.word	0x00000000
        /*0710*/ 	.short	0x0101
        /*0712*/ 	.byte	0x04
	.zero		1


	//   ....[98]....
        /*0714*/ 	.word	0x00007b20
        /*0718*/ 	.word	0x00000000
        /*071c*/ 	.word	0x00000120
        /*0720*/ 	.short	0x010a
        /*0722*/ 	.byte	0xff
	.zero		1


	//   ....[99]....
        /*0724*/ 	.word	0x00007b80
        /*0728*/ 	.word	0x00000000
        /*072c*/ 	.word	0x00000040
        /*0730*/ 	.short	0x010a
        /*0732*/ 	.byte	0xff
	.zero		1


	//   ....[100]....
        /*0734*/ 	.word	0x00007be0
        /*0738*/ 	.word	0x00000000
        /*073c*/ 	.word	0x00000040
        /*0740*/ 	.short	0x010a
        /*0742*/ 	.byte	0xff
	.zero		1


	//   ....[101]....
        /*0744*/ 	.word	0x00007c30
        /*0748*/ 	.word	0x00000003
        /*074c*/ 	.word	0x000000b0
        /*0750*/ 	.short	0x010a
        /*0752*/ 	.byte	0xff
	.zero		1


	//   ....[102]....
        /*0754*/ 	.word	0x00007c90
        /*0758*/ 	.word	0x00000000
        /*075c*/ 	.word	0x00000000
        /*0760*/ 	.short	0x010a
        /*0762*/ 	.byte	0xff
	.zero		1


	//   ....[103]....
        /*0764*/ 	.word	0x00007cf0
        /*0768*/ 	.word	0x00000000
        /*076c*/ 	.word	0x00000000
        /*0770*/ 	.short	0x010a
        /*0772*/ 	.byte	0xff
	.zero		1


	//   ....[104]....
        /*0774*/ 	.word	0x00007d50
        /*0778*/ 	.word	0x00000000
        /*077c*/ 	.word	0x00000000
        /*0780*/ 	.short	0x010a
        /*0782*/ 	.byte	0xff
	.zero		1


	//   ....[105]....
        /*0784*/ 	.word	0x00007db0
        /*0788*/ 	.word	0x00000000
        /*078c*/ 	.word	0x00000000
        /*0790*/ 	.short	0x010a
        /*0792*/ 	.byte	0xff
	.zero		1


	//   ....[106]....
        /*0794*/ 	.word	0x00007e10
        /*0798*/ 	.word	0x00000000
        /*079c*/ 	.word	0x00000000
        /*07a0*/ 	.short	0x010a
        /*07a2*/ 	.byte	0xff
	.zero		1


	//   ....[107]....
        /*07a4*/ 	.word	0x00007e70
        /*07a8*/ 	.word	0x00000000
        /*07ac*/ 	.word	0x00000000
        /*07b0*/ 	.short	0x010a
        /*07b2*/ 	.byte	0xff
	.zero		1


	//   ....[108]....
        /*07b4*/ 	.word	0x00007ed0
        /*07b8*/ 	.word	0x00000000
        /*07bc*/ 	.word	0x00000000
        /*07c0*/ 	.short	0x010a
        /*07c2*/ 	.byte	0xff
	.zero		1


	//   ....[109]....
        /*07c4*/ 	.word	0x00007f20
        /*07c8*/ 	.word	0x00000002
        /*07cc*/ 	.word	0x00000110
        /*07d0*/ 	.short	0x010a
        /*07d2*/ 	.byte	0xff
	.zero		1


	//   ....[110]....
        /*07d4*/ 	.word	0x00007f80
        /*07d8*/ 	.word	0x00000002
        /*07dc*/ 	.word	0x000000c0
        /*07e0*/ 	.short	0x010a
        /*07e2*/ 	.byte	0xff
	.zero		1


	//   ....[111]....
        /*07e4*/ 	.word	0x00007fd0
        /*07e8*/ 	.word	0x00000002
        /*07ec*/ 	.word	0x000000b0
        /*07f0*/ 	.short	0x010a
        /*07f2*/ 	.byte	0xff
	.zero		1


	//   ....[112]....
        /*07f4*/ 	.word	0x00008030
        /*07f8*/ 	.word	0x00000000
        /*07fc*/ 	.word	0x000000c0
        /*0800*/ 	.short	0x010a
        /*0802*/ 	.byte	0xff
	.zero		1


	//   ....[113]....
        /*0804*/ 	.word	0x00008080
        /*0808*/ 	.word	0x00000000
        /*080c*/ 	.word	0x000000b0
        /*0810*/ 	.short	0x010a
        /*0812*/ 	.byte	0xff
	.zero		1


	//   ....[114]....
        /*0814*/ 	.word	0x000080e0
        /*0818*/ 	.word	0x00000003
        /*081c*/ 	.word	0x000000f0
        /*0820*/ 	.short	0x010a
        /*0822*/ 	.byte	0xff
	.zero		1


	//   ....[115]....
        /*0824*/ 	.word	0x00008140
        /*0828*/ 	.word	0x00000000
        /*082c*/ 	.word	0x00000000
        /*0830*/ 	.short	0x010a
        /*0832*/ 	.byte	0xff
	.zero		1


	//   ....[116]....
        /*0834*/ 	.word	0x000081a0
        /*0838*/ 	.word	0x00000000
        /*083c*/ 	.word	0x00000000
        /*0840*/ 	.short	0x010a
        /*0842*/ 	.byte	0xff
	.zero		1


	//   ....[117]....
        /*0844*/ 	.word	0x00008200
        /*0848*/ 	.word	0x00000000
        /*084c*/ 	.word	0x00000000
        /*0850*/ 	.short	0x010a
        /*0852*/ 	.byte	0xff
	.zero		1


	//   ....[118]....
        /*0854*/ 	.word	0x00008260
        /*0858*/ 	.word	0x00000000
        /*085c*/ 	.word	0x00000000
        /*0860*/ 	.short	0x010a
        /*0862*/ 	.byte	0xff
	.zero		1


	//   ....[119]....
        /*0864*/ 	.word	0x000082c0
        /*0868*/ 	.word	0x00000000
        /*086c*/ 	.word	0x00000000
        /*0870*/ 	.short	0x010a
        /*0872*/ 	.byte	0xff
	.zero		1


	//   ....[120]....
        /*0874*/ 	.word	0x00008310
        /*0878*/ 	.word	0x0000000c
        /*087c*/ 	.word	0x000000b0
        /*0880*/ 	.short	0x010a
        /*0882*/ 	.byte	0xff
	.zero		1


	//   ....[121]....
        /*0884*/ 	.word	0x00008370
        /*0888*/ 	.word	0x00000000
        /*088c*/ 	.word	0x000000a8
        /*0890*/ 	.short	0x010a
        /*0892*/ 	.byte	0xff
	.zero		1


	//   ....[122]....
        /*0894*/ 	.word	0x000083d0
        /*0898*/ 	.word	0x00000000
        /*089c*/ 	.word	0x00000090
        /*08a0*/ 	.short	0x010a
        /*08a2*/ 	.byte	0xff
	.zero		1


	//   ....[123]....
        /*08a4*/ 	.word	0x00008430
        /*08a8*/ 	.word	0x00000000
        /*08ac*/ 	.word	0x00000098
        /*08b0*/ 	.short	0x010a
        /*08b2*/ 	.byte	0xff
	.zero		1


	//   ....[124]....
        /*08b4*/ 	.word	0x00008490
        /*08b8*/ 	.word	0x00000000
        /*08bc*/ 	.word	0x00000090
        /*08c0*/ 	.short	0x010a
        /*08c2*/ 	.byte	0xff
	.zero		1


	//   ....[125]....
        /*08c4*/ 	.word	0x000084e0
        /*08c8*/ 	.word	0x00000003
        /*08cc*/ 	.word	0x000000b0
        /*08d0*/ 	.short	0x010a
        /*08d2*/ 	.byte	0xff
	.zero		1


	//   ....[126]....
        /*08d4*/ 	.word	0x00008530
        /*08d8*/ 	.word	0x00000002
        /*08dc*/ 	.word	0x00000080
        /*08e0*/ 	.short	0x010a
        /*08e2*/ 	.byte	0xff
	.zero		1


	//   ....[127]....
        /*08e4*/ 	.word	0x00008580
        /*08e8*/ 	.word	0x00000064
        /*08ec*/ 	.word	0x000000d0
        /*08f0*/ 	.short	0x010a
        /*08f2*/ 	.byte	0xff
	.zero		1


	//   ....[128]....
        /*08f4*/ 	.word	0x000085d0
        /*08f8*/ 	.word	0x0000006d
        /*08fc*/ 	.word	0x00000080
        /*0900*/ 	.short	0x010a
        /*0902*/ 	.byte	0xff
	.zero		1


	//----- nvinfo : EIATTR_NUM_MBARRIERS
	.align		4
.L_47:
        /*0904*/ 	.byte	0x03, 0x38
        /*0906*/ 	.short	0x0026


	//----- nvinfo : EIATTR_EXIT_INSTR_OFFSETS
	.align		4
        /*0908*/ 	.byte	0x04, 0x1c
        /*090a*/ 	.short	(.L_49 - .L_48)


	//   ....[0]....
.L_48:
        /*090c*/ 	.word	0x00002ba0


	//   ....[1]....
        /*0910*/ 	.word	0x000030b0


	//   ....[2]....
        /*0914*/ 	.word	0x00003110


	//   ....[3]....
        /*0918*/ 	.word	0x00004090


	//   ....[4]....
        /*091c*/ 	.word	0x00004ea0


	//   ....[5]....
        /*0920*/ 	.word	0x00004ee0


	//   ....[6]....
        /*0924*/ 	.word	0x00007b10


	//----- nvinfo : EIATTR_MAX_THREADS
	.align		4
.L_49:
        /*0928*/ 	.byte	0x04, 0x05
        /*092a*/ 	.short	(.L_51 - .L_50)
.L_50:
        /*092c*/ 	.word	0x00000100
        /*0930*/ 	.word	0x00000001
        /*0934*/ 	.word	0x00000001


	//----- nvinfo : EIATTR_CRS_STACK_SIZE
	.align		4
.L_51:
        /*0938*/ 	.byte	0x04, 0x1e
        /*093a*/ 	.short	(.L_53 - .L_52)
.L_52:
        /*093c*/ 	.word	0x00000000


	//----- nvinfo : EIATTR_CBANK_PARAM_SIZE
	.align		4
.L_53:
        /*0940*/ 	.byte	0x03, 0x19
        /*0942*/ 	.short	0x0800


	//----- nvinfo : EIATTR_PARAM_CBANK
	.align		4
        /*0944*/ 	.byte	0x04, 0x0a
        /*0946*/ 	.short	(.L_55 - .L_54)
	.align		4
.L_54:
        /*0948*/ 	.word	index@(.nv.constant0._ZN7cutlass13device_kernelINS_4gemm6kernel13GemmUniversalIN4cute5tupleIJiiiiEEENS1_10collective13CollectiveMmaINS1_35MainloopSm100TmaUmmaWarpSpecializedILi8ELi2ELi4ENS5_IJNS4_1CILi1EEENSA_ILi2EEESB_EEEEENS5_IJNSA_ILi64EEENSA_ILi128EEESG_EEENS_12float_e4m3_tENS5_IJlSB_lEEESI_SJ_NS4_8TiledMMAINS4_8MMA_AtomIJNS4_10MMA_TraitsINS4_19SM100_MMA_F8F6F4_SSEJSI_SI_fSF_SG_NS4_17integral_constantINS4_4UMMA5MajorELSQ_0EEESR_NSO_INSP_7ScaleInELSS_0EEEST_EEEEEENS4_6LayoutINS5_IJSB_SB_SB_EEENS5_IJNSA_ILi0EEESY_SY_EEEEENS5_IJNS4_10UnderscoreES11_S11_EEEEENS4_23SM90_TMA_LOAD_MULTICASTENS4_14ComposedLayoutINS4_7SwizzleILi3ELi4ELi3EEENS4_18smem_ptr_flag_bitsILi8EEENSW_INS5_IJNSA_ILi8EEESG_EEENS5_IJSG_SB_EEEEEEEvNS4_8identityENS4_13SM90_TMA_LOADES1E_vS1F_EENS_8epilogue10collective18CollectiveEpilogueINS1I_23Sm100TmaWarpSpecializedILi2ELi2ELi32ELb0ELb0EEEJSH_NS5_IJNSW_ISF_SB_EES1N_EEESI_SJ_SI_SJ_NS1I_6fusion15FusionCallbacksIS1M_NS1P_17LinearCombinationISI_fSI_fLNS_15FloatRoundStyleE2EEESH_S1O_JEEENS4_5SM1004TMEM4LOAD26SM100_TMEM_LOAD_16dp32b32xES1G_NS15_INS16_ILi2ELi4ELi3EEES19_NSW_INS5_IJS1A_SF_EEENS5_IJSF_SB_EEEEEEENS4_39AutoVectorizingCopyWithAssumedAlignmentILi128EEENS4_14SM90_TMA_STOREES23_S25_S25_EEEvvEEEEvNT_6ParamsE)
        /*094c*/ 	.short	0x0380
        /*094e*/ 	.short	0x0800


	//----- nvinfo : EIATTR_SW_WAR
	.align		4
.L_55:
        /*0950*/ 	.byte	0x04, 0x36
        /*0952*/ 	.short	(.L_57 - .L_56)
.L_56:
        /*0954*/ 	.word	0x00000008
.L_57:


//--------------------- .nv.callgraph             --------------------------
	.section	.nv.callgraph,"",@"SHT_CUDA_CALLGRAPH"
	.align	4
	.sectionentsize	8
	.align		4
        /*0000*/ 	.word	0x00000000
	.align		4
        /*0004*/ 	.word	0xffffffff
	.align		4
        /*0008*/ 	.word	index@(_ZN7cutlass13device_kernelINS_4gemm6kernel13GemmUniversalIN4cute5tupleIJiiiiEEENS1_10collective13CollectiveMmaINS1_35MainloopSm100TmaUmmaWarpSpecializedILi8ELi2ELi4ENS5_IJNS4_1CILi1EEENSA_ILi2EEESB_EEEEENS5_IJNSA_ILi64EEENSA_ILi128EEESG_EEENS_12float_e4m3_tENS5_IJlSB_lEEESI_SJ_NS4_8TiledMMAINS4_8MMA_AtomIJNS4_10MMA_TraitsINS4_19SM100_MMA_F8F6F4_SSEJSI_SI_fSF_SG_NS4_17integral_constantINS4_4UMMA5MajorELSQ_0EEESR_NSO_INSP_7ScaleInELSS_0EEEST_EEEEEENS4_6LayoutINS5_IJSB_SB_SB_EEENS5_IJNSA_ILi0EEESY_SY_EEEEENS5_IJNS4_10UnderscoreES11_S11_EEEEENS4_23SM90_TMA_LOAD_MULTICASTENS4_14ComposedLayoutINS4_7SwizzleILi3ELi4ELi3EEENS4_18smem_ptr_flag_bitsILi8EEENSW_INS5_IJNSA_ILi8EEESG_EEENS5_IJSG_SB_EEEEEEEvNS4_8identityENS4_13SM90_TMA_LOADES1E_vS1F_EENS_8epilogue10collective18CollectiveEpilogueINS1I_23Sm100TmaWarpSpecializedILi2ELi2ELi32ELb0ELb0EEEJSH_NS5_IJNSW_ISF_SB_EES1N_EEESI_SJ_SI_SJ_NS1I_6fusion15FusionCallbacksIS1M_NS1P_17LinearCombinationISI_fSI_fLNS_15FloatRoundStyleE2EEESH_S1O_JEEENS4_5SM1004TMEM4LOAD26SM100_TMEM_LOAD_16dp32b32xES1G_NS15_INS16_ILi2ELi4ELi3EEES19_NSW_INS5_IJS1A_SF_EEENS5_IJSF_SB_EEEEEEENS4_39AutoVectorizingCopyWithAssumedAlignmentILi128EEENS4_14SM90_TMA_STOREES23_S25_S25_EEEvvEEEEvNT_6ParamsE)
	.align		4
        /*000c*/ 	.word	index@(__assertfail)
	.align		4
        /*0010*/ 	.word	0x00000000
	.align		4
        /*0014*/ 	.word	0xfffffffe
	.align		4
        /*0018*/ 	.word	0x00000000
	.align		4
        /*001c*/ 	.word	0xfffffffd
	.align		4
        /*0020*/ 	.word	0x00000000
	.align		4
        /*0024*/ 	.word	0xfffffffc


//--------------------- .nv.constant4             --------------------------
	.section	.nv.constant4,"a",@progbits
	.align	8
	.align		8
.nv.constant4:
        /*0000*/ 	.dword	__assertfail
	.align		8
        /*0008*/ 	.dword	__unnamed_1
	.align		8
        /*0010*/ 	.dword	__unnamed_2
	.align		8
        /*0018*/ 	.dword	_ZN40_INTERNAL_9b6cf95a_4_k_cu_2033dced_299164cuda3std3__45__cpo5beginE
	.align		8
        /*0020*/ 	.dword	_ZN40_INTERNAL_9b6cf95a_4_k_cu_2033dced_299164cuda3std3__45__cpo3endE
	.align		8
        /*0028*/ 	.dword	_ZN40_INTERNAL_9b6cf95a_4_k_cu_2033dced_299164cuda3std3__45__cpo6cbeginE
	.align		8
        /*0030*/ 	.dword	_ZN40_INTERNAL_9b6cf95a_4_k_cu_2033dced_299164cuda3std3__45__cpo4cendE
	.align		8
        /*0038*/ 	.dword	_ZN40_INTERNAL_9b6cf95a_4_k_cu_2033dced_299164cuda3std3__442_GLOBAL__N__9b6cf95a_4_k_cu_2033dced_299166ignoreE
	.align		8
        /*0040*/ 	.dword	_ZN40_INTERNAL_9b6cf95a_4_k_cu_2033dced_299164cuda3std3__419piecewise_constructE
	.align		8
        /*0048*/ 	.dword	_ZN40_INTERNAL_9b6cf95a_4_k_cu_2033dced_299164cuda3std3__48in_placeE
	.align		8
        /*0050*/ 	.dword	_ZN40_INTERNAL_9b6cf95a_4_k_cu_2033dced_299164cuda3std6ranges3__45__cpo4swapE
	.align		8
        /*0058*/ 	.dword	_ZN40_INTERNAL_9b6cf95a_4_k_cu_2033dced_299164cuda3std6ranges3__45__cpo9iter_moveE
	.align		8
        /*0060*/ 	.dword	_ZN40_INTERNAL_9b6cf95a_4_k_cu_2033dced_299164cute7productE
	.align		8
        /*0068*/ 	.dword	_ZN40_INTERNAL_9b6cf95a_4_k_cu_2033dced_299164cute1_E
	.align		8
        /*0070*/ 	.dword	$str$25
	.align		8
        /*0078*/ 	.dword	$str$26
	.align		8
        /*0080*/ 	.dword	$str$27
	.align		8
        /*0088*/ 	.dword	$str$28


//--------------------- .text._ZN7cutlass13device_kernelINS_4gemm6kernel13GemmUniversalIN4cute5tupleIJiiiiEEENS1_10collective13CollectiveMmaINS1_35MainloopSm100TmaUmmaWarpSpecializedILi8ELi2ELi4ENS5_IJNS4_1CILi1EEENSA_ILi2EEESB_EEEEENS5_IJNSA_ILi64EEENSA_ILi128EEESG_EEENS_12float_e4m3_tENS5_IJlSB_lEEESI_SJ_NS4_8TiledMMAINS4_8MMA_AtomIJNS4_10MMA_TraitsINS4_19SM100_MMA_F8F6F4_SSEJSI_SI_fSF_SG_NS4_17integral_constantINS4_4UMMA5MajorELSQ_0EEESR_NSO_INSP_7ScaleInELSS_0EEEST_EEEEEENS4_6LayoutINS5_IJSB_SB_SB_EEENS5_IJNSA_ILi0EEESY_SY_EEEEENS5_IJNS4_10UnderscoreES11_S11_EEEEENS4_23SM90_TMA_LOAD_MULTICASTENS4_14ComposedLayoutINS4_7SwizzleILi3ELi4ELi3EEENS4_18smem_ptr_flag_bitsILi8EEENSW_INS5_IJNSA_ILi8EEESG_EEENS5_IJSG_SB_EEEEEEEvNS4_8identityENS4_13SM90_TMA_LOADES1E_vS1F_EENS_8epilogue10collective18CollectiveEpilogueINS1I_23Sm100TmaWarpSpecializedILi2ELi2ELi32ELb0ELb0EEEJSH_NS5_IJNSW_ISF_SB_EES1N_EEESI_SJ_SI_SJ_NS1I_6fusion15FusionCallbacksIS1M_NS1P_17LinearCombinationISI_fSI_fLNS_15FloatRoundStyleE2EEESH_S1O_JEEENS4_5SM1004TMEM4LOAD26SM100_TMEM_LOAD_16dp32b32xES1G_NS15_INS16_ILi2ELi4ELi3EEES19_NSW_INS5_IJS1A_SF_EEENS5_IJSF_SB_EEEEEEENS4_39AutoVectorizingCopyWithAssumedAlignmentILi128EEENS4_14SM90_TMA_STOREES23_S25_S25_EEEvvEEEEvNT_6ParamsE --------------------------
	.section	.text._ZN7cutlass13device_kernelINS_4gemm6kernel13GemmUniversalIN4cute5tupleIJiiiiEEENS1_10collective13CollectiveMmaINS1_35MainloopSm100TmaUmmaWarpSpecializedILi8ELi2ELi4ENS5_IJNS4_1CILi1EEENSA_ILi2EEESB_EEEEENS5_IJNSA_ILi64EEENSA_ILi128EEESG_EEENS_12float_e4m3_tENS5_IJlSB_lEEESI_SJ_NS4_8TiledMMAINS4_8MMA_AtomIJNS4_10MMA_TraitsINS4_19SM100_MMA_F8F6F4_SSEJSI_SI_fSF_SG_NS4_17integral_constantINS4_4UMMA5MajorELSQ_0EEESR_NSO_INSP_7ScaleInELSS_0EEEST_EEEEEENS4_6LayoutINS5_IJSB_SB_SB_EEENS5_IJNSA_ILi0EEESY_SY_EEEEENS5_IJNS4_10UnderscoreES11_S11_EEEEENS4_23SM90_TMA_LOAD_MULTICASTENS4_14ComposedLayoutINS4_7SwizzleILi3ELi4ELi3EEENS4_18smem_ptr_flag_bitsILi8EEENSW_INS5_IJNSA_ILi8EEESG_EEENS5_IJSG_SB_EEEEEEEvNS4_8identityENS4_13SM90_TMA_LOADES1E_vS1F_EENS_8epilogue10collective18CollectiveEpilogueINS1I_23Sm100TmaWarpSpecializedILi2ELi2ELi32ELb0ELb0EEEJSH_NS5_IJNSW_ISF_SB_EES1N_EEESI_SJ_SI_SJ_NS1I_6fusion15FusionCallbacksIS1M_NS1P_17LinearCombinationISI_fSI_fLNS_15FloatRoundStyleE2EEESH_S1O_JEEENS4_5SM1004TMEM4LOAD26SM100_TMEM_LOAD_16dp32b32xES1G_NS15_INS16_ILi2ELi4ELi3EEES19_NSW_INS5_IJS1A_SF_EEENS5_IJSF_SB_EEEEEEENS4_39AutoVectorizingCopyWithAssumedAlignmentILi128EEENS4_14SM90_TMA_STOREES23_S25_S25_EEEvvEEEEvNT_6ParamsE,"ax",@progbits
	.align	128
.text._ZN7cutlass13device_kernelINS_4gemm6kernel13GemmUniversalIN4cute5tupleIJiiiiEEENS1_10collective13CollectiveMmaINS1_35MainloopSm100TmaUmmaWarpSpecializedILi8ELi2ELi4ENS5_IJNS4_1CILi1EEENSA_ILi2EEESB_EEEEENS5_IJNSA_ILi64EEENSA_ILi128EEESG_EEENS_12float_e4m3_tENS5_IJlSB_lEEESI_SJ_NS4_8TiledMMAINS4_8MMA_AtomIJNS4_10MMA_TraitsINS4_19SM100_MMA_F8F6F4_SSEJSI_SI_fSF_SG_NS4_17integral_constantINS4_4UMMA5MajorELSQ_0EEESR_NSO_INSP_7ScaleInELSS_0EEEST_EEEEEENS4_6LayoutINS5_IJSB_SB_SB_EEENS5_IJNSA_ILi0EEESY_SY_EEEEENS5_IJNS4_10UnderscoreES11_S11_EEEEENS4_23SM90_TMA_LOAD_MULTICASTENS4_14ComposedLayoutINS4_7SwizzleILi3ELi4ELi3EEENS4_18smem_ptr_flag_bitsILi8EEENSW_INS5_IJNSA_ILi8EEESG_EEENS5_IJSG_SB_EEEEEEEvNS4_8identityENS4_13SM90_TMA_LOADES1E_vS1F_EENS_8epilogue10collective18CollectiveEpilogueINS1I_23Sm100TmaWarpSpecializedILi2ELi2ELi32ELb0ELb0EEEJSH_NS5_IJNSW_ISF_SB_EES1N_EEESI_SJ_SI_SJ_NS1I_6fusion15FusionCallbacksIS1M_NS1P_17LinearCombinationISI_fSI_fLNS_15FloatRoundStyleE2EEESH_S1O_JEEENS4_5SM1004TMEM4LOAD26SM100_TMEM_LOAD_16dp32b32xES1G_NS15_INS16_ILi2ELi4ELi3EEES19_NSW_INS5_IJS1A_SF_EEENS5_IJSF_SB_EEEEEEENS4_39AutoVectorizingCopyWithAssumedAlignmentILi128EEENS4_14SM90_TMA_STOREES23_S25_S25_EEEvvEEEEvNT_6ParamsE:
        .type           _ZN7cutlass13device_kernelINS_4gemm6kernel13GemmUniversalIN4cute5tupleIJiiiiEEENS1_10collective13CollectiveMmaINS1_35MainloopSm100TmaUmmaWarpSpecializedILi8ELi2ELi4ENS5_IJNS4_1CILi1EEENSA_ILi2EEESB_EEEEENS5_IJNSA_ILi64EEENSA_ILi128EEESG_EEENS_12float_e4m3_tENS5_IJlSB_lEEESI_SJ_NS4_8TiledMMAINS4_8MMA_AtomIJNS4_10MMA_TraitsINS4_19SM100_MMA_F8F6F4_SSEJSI_SI_fSF_SG_NS4_17integral_constantINS4_4UMMA5MajorELSQ_0EEESR_NSO_INSP_7ScaleInELSS_0EEEST_EEEEEENS4_6LayoutINS5_IJSB_SB_SB_EEENS5_IJNSA_ILi0EEESY_SY_EEEEENS5_IJNS4_10UnderscoreES11_S11_EEEEENS4_23SM90_TMA_LOAD_MULTICASTENS4_14ComposedLayoutINS4_7SwizzleILi3ELi4ELi3EEENS4_18smem_ptr_flag_bitsILi8EEENSW_INS5_IJNSA_ILi8EEESG_EEENS5_IJSG_SB_EEEEEEEvNS4_8identityENS4_13SM90_TMA_LOADES1E_vS1F_EENS_8epilogue10collective18CollectiveEpilogueINS1I_23Sm100TmaWarpSpecializedILi2ELi2ELi32ELb0ELb0EEEJSH_NS5_IJNSW_ISF_SB_EES1N_EEESI_SJ_SI_SJ_NS1I_6fusion15FusionCallbacksIS1M_NS1P_17LinearCombinationISI_fSI_fLNS_15FloatRoundStyleE2EEESH_S1O_JEEENS4_5SM1004TMEM4LOAD26SM100_TMEM_LOAD_16dp32b32xES1G_NS15_INS16_ILi2ELi4ELi3EEES19_NSW_INS5_IJS1A_SF_EEENS5_IJSF_SB_EEEEEEENS4_39AutoVectorizingCopyWithAssumedAlignmentILi128EEENS4_14SM90_TMA_STOREES23_S25_S25_EEEvvEEEEvNT_6ParamsE,@function
        .size           _ZN7cutlass13device_kernelINS_4gemm6kernel13GemmUniversalIN4cute5tupleIJiiiiEEENS1_10collective13CollectiveMmaINS1_35MainloopSm100TmaUmmaWarpSpecializedILi8ELi2ELi4ENS5_IJNS4_1CILi1EEENSA_ILi2EEESB_EEEEENS5_IJNSA_ILi64EEENSA_ILi128EEESG_EEENS_12float_e4m3_tENS5_IJlSB_lEEESI_SJ_NS4_8TiledMMAINS4_8MMA_AtomIJNS4_10MMA_TraitsINS4_19SM100_MMA_F8F6F4_SSEJSI_SI_fSF_SG_NS4_17integral_constantINS4_4UMMA5MajorELSQ_0EEESR_NSO_INSP_7ScaleInELSS_0EEEST_EEEEEENS4_6LayoutINS5_IJSB_SB_SB_EEENS5_IJNSA_ILi0EEESY_SY_EEEEENS5_IJNS4_10UnderscoreES11_S11_EEEEENS4_23SM90_TMA_LOAD_MULTICASTENS4_14ComposedLayoutINS4_7SwizzleILi3ELi4ELi3EEENS4_18smem_ptr_flag_bitsILi8EEENSW_INS5_IJNSA_ILi8EEESG_EEENS5_IJSG_SB_EEEEEEEvNS4_8identityENS4_13SM90_TMA_LOADES1E_vS1F_EENS_8epilogue10collective18CollectiveEpilogueINS1I_23Sm100TmaWarpSpecializedILi2ELi2ELi32ELb0ELb0EEEJSH_NS5_IJNSW_ISF_SB_EES1N_EEESI_SJ_SI_SJ_NS1I_6fusion15FusionCallbacksIS1M_NS1P_17LinearCombinationISI_fSI_fLNS_15FloatRoundStyleE2EEESH_S1O_JEEENS4_5SM1004TMEM4LOAD26SM100_TMEM_LOAD_16dp32b32xES1G_NS15_INS16_ILi2ELi4ELi3EEES19_NSW_INS5_IJS1A_SF_EEENS5_IJSF_SB_EEEEEEENS4_39AutoVectorizingCopyWithAssumedAlignmentILi128EEENS4_14SM90_TMA_STOREES23_S25_S25_EEEvvEEEEvNT_6ParamsE,(.L_x_162 - _ZN7cutlass13device_kernelINS_4gemm6kernel13GemmUniversalIN4cute5tupleIJiiiiEEENS1_10collective13CollectiveMmaINS1_35MainloopSm100TmaUmmaWarpSpecializedILi8ELi2ELi4ENS5_IJNS4_1CILi1EEENSA_ILi2EEESB_EEEEENS5_IJNSA_ILi64EEENSA_ILi128EEESG_EEENS_12float_e4m3_tENS5_IJlSB_lEEESI_SJ_NS4_8TiledMMAINS4_8MMA_AtomIJNS4_10MMA_TraitsINS4_19SM100_MMA_F8F6F4_SSEJSI_SI_fSF_SG_NS4_17integral_constantINS4_4UMMA5MajorELSQ_0EEESR_NSO_INSP_7ScaleInELSS_0EEEST_EEEEEENS4_6LayoutINS5_IJSB_SB_SB_EEENS5_IJNSA_ILi0EEESY_SY_EEEEENS5_IJNS4_10UnderscoreES11_S11_EEEEENS4_23SM90_TMA_LOAD_MULTICASTENS4_14ComposedLayoutINS4_7SwizzleILi3ELi4ELi3EEENS4_18smem_ptr_flag_bitsILi8EEENSW_INS5_IJNSA_ILi8EEESG_EEENS5_IJSG_SB_EEEEEEEvNS4_8identityENS4_13SM90_TMA_LOADES1E_vS1F_EENS_8epilogue10collective18CollectiveEpilogueINS1I_23Sm100TmaWarpSpecializedILi2ELi2ELi32ELb0ELb0EEEJSH_NS5_IJNSW_ISF_SB_EES1N_EEESI_SJ_SI_SJ_NS1I_6fusion15FusionCallbacksIS1M_NS1P_17LinearCombinationISI_fSI_fLNS_15FloatRoundStyleE2EEESH_S1O_JEEENS4_5SM1004TMEM4LOAD26SM100_TMEM_LOAD_16dp32b32xES1G_NS15_INS16_ILi2ELi4ELi3EEES19_NSW_INS5_IJS1A_SF_EEENS5_IJSF_SB_EEEEEEENS4_39AutoVectorizingCopyWithAssumedAlignmentILi128EEENS4_14SM90_TMA_STOREES23_S25_S25_EEEvvEEEEvNT_6ParamsE)
        .other          _ZN7cutlass13device_kernelINS_4gemm6kernel13GemmUniversalIN4cute5tupleIJiiiiEEENS1_10collective13CollectiveMmaINS1_35MainloopSm100TmaUmmaWarpSpecializedILi8ELi2ELi4ENS5_IJNS4_1CILi1EEENSA_ILi2EEESB_EEEEENS5_IJNSA_ILi64EEENSA_ILi128EEESG_EEENS_12float_e4m3_tENS5_IJlSB_lEEESI_SJ_NS4_8TiledMMAINS4_8MMA_AtomIJNS4_10MMA_TraitsINS4_19SM100_MMA_F8F6F4_SSEJSI_SI_fSF_SG_NS4_17integral_constantINS4_4UMMA5MajorELSQ_0EEESR_NSO_INSP_7ScaleInELSS_0EEEST_EEEEEENS4_6LayoutINS5_IJSB_SB_SB_EEENS5_IJNSA_ILi0EEESY_SY_EEEEENS5_IJNS4_10UnderscoreES11_S11_EEEEENS4_23SM90_TMA_LOAD_MULTICASTENS4_14ComposedLayoutINS4_7SwizzleILi3ELi4ELi3EEENS4_18smem_ptr_flag_bitsILi8EEENSW_INS5_IJNSA_ILi8EEESG_EEENS5_IJSG_SB_EEEEEEEvNS4_8identityENS4_13SM90_TMA_LOADES1E_vS1F_EENS_8epilogue10collective18CollectiveEpilogueINS1I_23Sm100TmaWarpSpecializedILi2ELi2ELi32ELb0ELb0EEEJSH_NS5_IJNSW_ISF_SB_EES1N_EEESI_SJ_SI_SJ_NS1I_6fusion15FusionCallbacksIS1M_NS1P_17LinearCombinationISI_fSI_fLNS_15FloatRoundStyleE2EEESH_S1O_JEEENS4_5SM1004TMEM4LOAD26SM100_TMEM_LOAD_16dp32b32xES1G_NS15_INS16_ILi2ELi4ELi3EEES19_NSW_INS5_IJS1A_SF_EEENS5_IJSF_SB_EEEEEEENS4_39AutoVectorizingCopyWithAssumedAlignmentILi128EEENS4_14SM90_TMA_STOREES23_S25_S25_EEEvvEEEEvNT_6ParamsE,@"STO_CUDA_ENTRY STV_DEFAULT"
_ZN7cutlass13device_kernelINS_4gemm6kernel13GemmUniversalIN4cute5tupleIJiiiiEEENS1_10collective13CollectiveMmaINS1_35MainloopSm100TmaUmmaWarpSpecializedILi8ELi2ELi4ENS5_IJNS4_1CILi1EEENSA_ILi2EEESB_EEEEENS5_IJNSA_ILi64EEENSA_ILi128EEESG_EEENS_12float_e4m3_tENS5_IJlSB_lEEESI_SJ_NS4_8TiledMMAINS4_8MMA_AtomIJNS4_10MMA_TraitsINS4_19SM100_MMA_F8F6F4_SSEJSI_SI_fSF_SG_NS4_17integral_constantINS4_4UMMA5MajorELSQ_0EEESR_NSO_INSP_7ScaleInELSS_0EEEST_EEEEEENS4_6LayoutINS5_IJSB_SB_SB_EEENS5_IJNSA_ILi0EEESY_SY_EEEEENS5_IJNS4_10UnderscoreES11_S11_EEEEENS4_23SM90_TMA_LOAD_MULTICASTENS4_14ComposedLayoutINS4_7SwizzleILi3ELi4ELi3EEENS4_18smem_ptr_flag_bitsILi8EEENSW_INS5_IJNSA_ILi8EEESG_EEENS5_IJSG_SB_EEEEEEEvNS4_8identityENS4_13SM90_TMA_LOADES1E_vS1F_EENS_8epilogue10collective18CollectiveEpilogueINS1I_23Sm100TmaWarpSpecializedILi2ELi2ELi32ELb0ELb0EEEJSH_NS5_IJNSW_ISF_SB_EES1N_EEESI_SJ_SI_SJ_NS1I_6fusion15FusionCallbacksIS1M_NS1P_17LinearCombinationISI_fSI_fLNS_15FloatRoundStyleE2EEESH_S1O_JEEENS4_5SM1004TMEM4LOAD26SM100_TMEM_LOAD_16dp32b32xES1G_NS15_INS16_ILi2ELi4ELi3EEES19_NSW_INS5_IJS1A_SF_EEENS5_IJSF_SB_EEEEEEENS4_39AutoVectorizingCopyWithAssumedAlignmentILi128EEENS4_14SM90_TMA_STOREES23_S25_S25_EEEvvEEEEvNT_6ParamsE:
[----:B------:R-:W1:Y:S01]  /*0000*/  LDC R1, c[0x0][0x37c] ;  /* 0x0000df00ff017b82 */ /* 0x000e620000000800 */
[----:B------:R-:W2:Y:S01]  /*0010*/  S2R R93, SR_TID.X ;  /* 0x00000000005d7919 */ /* 0x000ea20000002100 */
[----:B------:R-:W3:Y:S01]  /*0020*/  LDCU.64 UR8, c[0x0][0x890] ;  /* 0x00011200ff0877ac */ /* 0x000ee20008000a00 */
[----:B------:R-:W-:Y:S02]  /*0030*/  PRMT R84, RZ, 0x7610, R84 ;  /* 0x00007610ff547816 */ /* 0x000fe40000000054 */
[----:B------:R-:W-:Y:S01]  /*0040*/  ELECT P3, URZ, PT ;  /* 0x0000000000ff782f */ /* 0x000fe20003860000 */
[----:B---3--:R-:W-:-:S04]  /*0050*/  UISETP.NE.U32.AND UP0, UPT, UR8, URZ, UPT ;  /* 0x000000ff0800728c */ /* 0x008fc8000bf05070 */
[----:B------:R-:W-:Y:S01]  /*0060*/  UISETP.NE.AND.EX UP0, UPT, UR9, URZ, UPT, UP0 ;  /* 0x000000ff0900728c */ /* 0x000fe2000bf05300 */
[----:B--2---:R-:W-:-:S05]  /*0070*/  SHF.R.U32.HI R85, RZ, 0x5, R93 ;  /* 0x00000005ff557819 */ /* 0x004fca000001165d */
[----:B------:R-:W2:Y:S02]  /*0080*/  SHFL.IDX PT, R0, R85, RZ, 0x1f ;  /* 0x00001fff55007589 */ /* 0x000ea400000e0000 */
[----:B--2---:R-:W-:Y:S01]  /*0090*/  R2UR UR17, R0 ;  /* 0x00000000001172ca */ /* 0x004fe200000e0000 */
[----:B-1----:R-:W-:-:S14]  /*00a0*/  BRA.U UP0, `(.L_x_0) ;  /* 0x0000000100307547 */ /* 0x002fdc000b800000 */
[----:B------:R-:W1:Y:S02]  /*00b0*/  LDCU.64 UR4, c[0x0][0x888] ;  /* 0x00011100ff0477ac */ /* 0x000e640008000a00 */
[----:B-1----:R-:W-:-:S04]  /*00c0*/  UISETP.NE.U32.AND UP0, UPT, UR4, URZ, UPT ;  /* 0x000000ff0400728c */ /* 0x002fc8000bf05070 */
[----:B------:R-:W-:-:S09]  /*00d0*/  UISETP.NE.AND.EX UP0, UPT, UR5, URZ, UPT, UP0 ;  /* 0x000000ff0500728c */ /* 0x000fd2000bf05300 */
[----:B------:R-:W-:Y:S05]  /*00e0*/  BRA.U !UP0, `(.L_x_1) ;  /* 0x0000000108147547 */ /* 0x000fea000b800000 */
[----:B------:R-:W1:Y:S01]  /*00f0*/  LDC.64 R2, c[0x0][0x888] ;  /* 0x00022200ff027b82 */ /* 0x000e620000000a00 */
[----:B------:R-:W1:Y:S02]  /*0100*/  LDCU.64 UR4, c[0x0][0x358] ;  /* 0x00006b00ff0477ac */ /* 0x000e640008000a00 */
[----:B-1----:R1:W5:Y:S01]  /*0110*/  LDG.E R41, desc[UR4][R2.64] ;  /* 0x0000000402297981 */ /* 0x002362000c1e1900 */
[----:B------:R-:W-:Y:S01]  /*0120*/  HFMA2 R84, -RZ, RZ, 0, 5.9604644775390625e-08 ;  /* 0x00000001ff547431 */ /* 0x000fe200000001ff */
[----:B------:R-:W-:Y:S05]  /*0130*/  BRA `(.L_x_0) ;  /* 0x00000000000c7947 */ /* 0x000fea0003800000 */
.L_x_1:
[----:B------:R-:W1:Y:S01]  /*0140*/  LDCU UR4, c[0x0][0x880] ;  /* 0x00011000ff0477ac */ /* 0x000e620008000800 */
[----:B------:R-:W-:Y:S01]  /*0150*/  HFMA2 R84, -RZ, RZ, 0, 5.9604644775390625e-08 ;  /* 0x00000001ff547431 */ /* 0x000fe200000001ff */
[----:B-1----:R-:W-:-:S07]  /*0160*/  MOV R41, UR4 ;  /* 0x0000000400297c02 */ /* 0x002fce0008000f00 */
.L_x_0:
[----:B------:R-:W2:Y:S02]  /*0170*/  LDCU.64 UR4, c[0x0][0x8b0] ;  /* 0x00011600ff0477ac */ /* 0x000ea40008000a00 */
[----:B--2---:R-:W-:-:S04]  /*0180*/  UISETP.NE.U32.AND UP0, UPT, UR4, URZ, UPT ;  /* 0x000000ff0400728c */ /* 0x004fc8000bf05070 */
[----:B------:R-:W-:-:S09]  /*0190*/  UISETP.NE.AND.EX UP0, UPT, UR5, URZ, UPT, UP0 ;  /* 0x000000ff0500728c */ /* 0x000fd2000bf05300 */
[----:B------:R-:W-:Y:S05]  /*01a0*/  BRA.U UP0, `(.L_x_2) ;  /* 0x0000000100287547 */ /* 0x000fea000b800000 */
[----:B------:R-:W2:Y:S02]  /*01b0*/  LDCU.64 UR4, c[0x0][0x8a8] ;  /* 0x00011500ff0477ac */ /* 0x000ea40008000a00 */
[----:B--2---:R-:W-:-:S04]  /*01c0*/  UISETP.NE.U32.AND UP0, UPT, UR4, URZ, UPT ;  /* 0x000000ff0400728c */ /* 0x004fc8000bf05070 */
[----:B------:R-:W-:-:S09]  /*01d0*/  UISETP.NE.AND.EX UP0, UPT, UR5, URZ, UPT, UP0 ;  /* 0x000000ff0500728c */ /* 0x000fd2000bf05300 */
[----:B------:R-:W-:Y:S05]  /*01e0*/  BRA.U !UP0, `(.L_x_3) ;  /* 0x0000000108107547 */ /* 0x000fea000b800000 */
[----:B------:R-:W2:Y:S01]  /*01f0*/  LDC.64 R38, c[0x0][0x8a8] ;  /* 0x00022a00ff267b82 */ /* 0x000ea20000000a00 */
[----:B------:R-:W2:Y:S02]  /*0200*/  LDCU.64 UR4, c[0x0][0x358] ;  /* 0x00006b00ff0477ac */ /* 0x000ea40008000a00 */
[----:B--2---:R2:W5:Y:S01]  /*0210*/  LDG.E R38, desc[UR4][R38.64] ;  /* 0x0000000426267981 */ /* 0x004562000c1e1900 */
[----:B------:R-:W-:Y:S05]  /*0220*/  BRA `(.L_x_2) ;  /* 0x0000000000087947 */ /* 0x000fea0003800000 */
.L_x_3:
[----:B------:R-:W2:Y:S02]  /*0230*/  LDCU UR4, c[0x0][0x8a0] ;  /* 0x00011400ff0477ac */ /* 0x000ea40008000800 */
[----:B--2---:R-:W-:Y:S02]  /*0240*/  MOV R38, UR4 ;  /* 0x0000000400267c02 */ /* 0x004fe40008000f00 */
.L_x_2:
[----:B------:R-:W-:Y:S01]  /*0250*/  IMAD.U32 R0, RZ, RZ, UR17 ;  /* 0x00000011ff007e24 */ /* 0x000fe2000f8e00ff */
[----:B------:R-:W-:Y:S04]  /*0260*/  BSSY.RECONVERGENT B0, `(.L_x_4) ;  /* 0x000000c000007945 */ /* 0x000fe80003800200 */
[C---:B------:R-:W-:Y:S02]  /*0270*/  ISETP.NE.OR P1, PT, R0.reuse, 0x1, !P3 ;  /* 0x000000010000780c */ /* 0x040fe40005f25670 */
[----:B------:R-:W-:-:S11]  /*0280*/  ISETP.NE.OR P0, PT, R0, 0x3, !P3 ;  /* 0x000000030000780c */ /* 0x000fd60005f05670 */
[----:B------:R-:W-:Y:S05]  /*0290*/  @P1 BRA `(.L_x_5) ;  /* 0x0000000000201947 */ /* 0x000fea0003800000 */
[----:B------:R-:W3:Y:S02]  /*02a0*/  LDCU.64 UR4, c[0x0][0x348] ;  /* 0x00006900ff0477ac */ /* 0x000ee40008000a00 */
[----:B---3--:R-:W-:Y:S02]  /*02b0*/  UIADD3 UR6, UP1, UPT, UR4, 0x80, URZ ;  /* 0x0000008004067890 */ /* 0x008fe4000ff3e0ff */
[----:B------:R-:W-:Y:S02]  /*02c0*/  UIADD3 UR4, UP0, UPT, UR4, 0x180, URZ ;  /* 0x0000018004047890 */ /* 0x000fe4000ff1e0ff */
[----:B------:R-:W-:Y:S02]  /*02d0*/  UIADD3.X UR7, UPT, UPT, URZ, UR5, URZ, UP1, !UPT ;  /* 0x00000005ff077290 */ /* 0x000fe40008ffe4ff */
[----:B------:R-:W-:-:S07]  /*02e0*/  UIADD3.X UR5, UPT, UPT, URZ, UR5, URZ, UP0, !UPT ;  /* 0x00000005ff057290 */ /* 0x000fce00087fe4ff */
[----:B------:R3:W-:Y:S02]  /*02f0*/  UTMACCTL.PF [UR6] ;  /* 0x00000000060079b9 */ /* 0x0007e40008040000 */
[----:B------:R3:W-:Y:S02]  /*0300*/  UTMACCTL.PF [UR4] ;  /* 0x00000000040079b9 */ /* 0x0007e40008040000 */
[----:B---3--:R-:W-:Y:S01]  /*0310*/  NOP ;  /* 0x0000000000007918 */ /* 0x008fe20000000000 */
.L_x_5:
[----:B------:R-:W-:Y:S05]  /*0320*/  BSYNC.RECONVERGENT B0 ;  /* 0x0000000000007941 */ /* 0x000fea0003800200 */
.L_x_4:
[----:B------:R-:W-:Y:S04]  /*0330*/  BSSY.RECONVERGENT B0, `(.L_x_6) ;  /* 0x000000a000007945 */ /* 0x000fe80003800200 */
        /* <DEDUP_REMOVED lines=9> */
.L_x_7:
[----:B------:R-:W-:Y:S05]  /*03d0*/  BSYNC.RECONVERGENT B0 ;  /* 0x0000000000007941 */ /* 0x000fea0003800200 */
.L_x_6:
[----:B------:R-:W3:Y:S01]  /*03e0*/  LDCU.64 UR4, c[0x0][0x888] ;  /* 0x00011100ff0477ac */ /* 0x000ee20008000a00 */
[----:B------:R-:W-:Y:S02]  /*03f0*/  UISETP.EQ.U32.AND UP1, UPT, UR8, URZ, UPT ;  /* 0x000000ff0800728c */ /* 0x000fe4000bf22070 */
[----:B------:R-:W-:Y:S02]  /*0400*/  UPLOP3.LUT UP3, UPT, UPT, UPT, UPT, 0x80, 0x8 ;  /* 0x000000000008789c */ /* 0x000fe40003f6f070 */
[----:B---3--:R-:W-:-:S04]  /*0410*/  UISETP.NE.U32.AND UP0, UPT, UR4, URZ, UPT ;  /* 0x000000ff0400728c */ /* 0x008fc8000bf05070 */
[----:B------:R-:W-:-:S04]  /*0420*/  UISETP.NE.AND.EX UP0, UPT, UR5, URZ, UPT, UP0 ;  /* 0x000000ff0500728c */ /* 0x000fc8000bf05300 */
[----:B------:R-:W-:-:S04]  /*0430*/  UISETP.EQ.OR.EX UP2, UPT, UR9, URZ, !UP0, UP1 ;  /* 0x000000ff0900728c */ /* 0x000fc8000c742710 */
[----:B------:R-:W-:-:S06]  /*0440*/  UP2UR UR4, UPR, URZ, 0x4 ;  /* 0x00000004ff047883 */ /* 0x000fcc0008000000 */
[----:B------:R-:W-:Y:S01]  /*0450*/  MOV R86, UR4 ;  /* 0x0000000400567c02 */ /* 0x000fe20008000f00 */
[----:B------:R-:W-:Y:S06]  /*0460*/  BRA.U !UP2, `(.L_x_8) ;  /* 0x000000010a207547 */ /* 0x000fec000b800000 */
[----:B------:R-:W-:Y:S01]  /*0470*/  UISETP.NE.U32.AND UP1, UPT, UR8, URZ, UPT ;  /* 0x000000ff0800728c */ /* 0x000fe2000bf25070 */
[----:B-----5:R-:W-:Y:S01]  /*0480*/  FSETP.NEU.AND P0, PT, R41, RZ, PT ;  /* 0x000000ff2900720b */ /* 0x020fe20003f0d000 */
[----:B------:R-:W-:Y:S02]  /*0490*/  USEL UR4, URZ, 0xffffffff, UP0 ;  /* 0xffffffffff047887 */ /* 0x000fe40008000000 */
[----:B------:R-:W-:-:S10]  /*04a0*/  UISETP.NE.AND.EX UP1, UPT, UR9, URZ, UPT, UP1 ;  /* 0x000000ff0900728c */ /* 0x000fd4000bf25310 */
[----:B------:R-:W-:Y:S01]  /*04b0*/  VOTEU.ANY UP0, P0 ;  /* 0x0000000000ff7886 */ /* 0x000fe20000000100 */
[----:B------:R-:W-:-:S04]  /*04c0*/  @!UP1 USEL UR4, URZ, 0xffffffff, UP0 ;  /* 0xffffffffff049887 */ /* 0x000fc80008000000 */
[----:B------:R-:W-:-:S04]  /*04d0*/  ULOP3.LUT UR4, UR4, 0x1, URZ, 0xc0, !UPT ;  /* 0x0000000104047892 */ /* 0x000fc8000f8ec0ff */
[----:B------:R-:W-:-:S11]  /*04e0*/  UISETP.NE.U32.AND UP3, UPT, UR4, 0x1, UPT ;  /* 0x000000010400788c */ /* 0x000fd6000bf65070 */
.L_x_8:
[----:B-1----:R-:W1:Y:S01]  /*04f0*/  SHFL.IDX PT, R2, R85, RZ, 0x1f ;  /* 0x00001fff55027589 */ /* 0x002e6200000e0000 */
[----:B------:R-:W-:-:S04]  /*0500*/  UISETP.NE.AND UP0, UPT, UR17, 0x2, UPT ;  /* 0x000000021100788c */ /* 0x000fc8000bf05270 */
[----:B------:R-:W-:Y:S01]  /*0510*/  USEL UR38, URZ, 0x1, UP0 ;  /* 0x00000001ff267887 */ /* 0x000fe20008000000 */
[----:B-1----:R-:W-:-:S13]  /*0520*/  ISETP.NE.AND P0, PT, R2, RZ, PT ;  /* 0x000000ff0200720c */ /* 0x002fda0003f05270 */
[----:B------:R-:W-:Y:S05]  /*0530*/  @P0 BRA `(.L_x_9) ;  /* 0x0000000000840947 */ /* 0x000fea0003800000 */
[----:B------:R-:W-:Y:S01]  /*0540*/  ELECT P0, URZ, PT ;  /* 0x0000000000ff782f */ /* 0x000fe20003800000 */
[----:B------:R-:W-:-:S12]  /*0550*/  BSSY.RECONVERGENT B0, `(.L_x_9) ;  /* 0x000001f000007945 */ /* 0x000fd80003800200 */
[----:B------:R-:W-:Y:S05]  /*0560*/  @!P0 BRA `(.L_x_10) ;  /* 0x0000000000748947 */ /* 0x000fea0003800000 */
[----:B------:R-:W1:Y:S01]  /*0570*/  S2UR UR4, SR_CgaCtaId ;  /* 0x00000000000479c3 */ /* 0x000e620000008800 */
[----:B------:R-:W-:Y:S01]  /*0580*/  UMOV UR5, 0x400 ;  /* 0x0000040000057882 */ /* 0x000fe20000000000 */
[----:B------:R-:W-:Y:S01]  /*0590*/  UMOV UR8, 0x1 ;  /* 0x0000000100087882 */ /* 0x000fe20000000000 */
[----:B------:R-:W-:Y:S01]  /*05a0*/  UMOV UR6, 0x2 ;  /* 0x0000000200067882 */ /* 0x000fe20000000000 */
[----:B------:R-:W-:-:S04]  /*05b0*/  UIADD3 UR8, UPT, UPT, -UR8, 0x100000, URZ ;  /* 0x0010000008087890 */ /* 0x000fc8000fffe1ff */
[----:B------:R-:W-:Y:S02]  /*05c0*/  USHF.L.U32 UR9, UR8, 0xb, URZ ;  /* 0x0000000b08097899 */ /* 0x000fe400080006ff */
[----:B------:R-:W-:Y:S02]  /*05d0*/  USHF.L.U32 UR8, UR8, 0x1, URZ ;  /* 0x0000000108087899 */ /* 0x000fe400080006ff */
[----:B------:R-:W-:-:S04]  /*05e0*/  UIADD3 UR6, UPT, UPT, -UR6, 0x100000, URZ ;  /* 0x0010000006067890 */ /* 0x000fc8000fffe1ff */
[----:B------:R-:W-:Y:S02]  /*05f0*/  USHF.L.U32 UR7, UR6, 0xb, URZ ;  /* 0x0000000b06077899 */ /* 0x000fe400080006ff */
[----:B------:R-:W-:Y:S02]  /*0600*/  USHF.L.U32 UR6, UR6, 0x1, URZ ;  /* 0x0000000106067899 */ /* 0x000fe400080006ff */
[----:B-1----:R-:W-:Y:S01]  /*0610*/  ULEA UR4, UR4, UR5, 0x18 ;  /* 0x0000000504047291 */ /* 0x002fe2000f8ec0ff */
[----:B------:R-:W1:Y:S11]  /*0620*/  FENCE.VIEW.ASYNC.S ;  /* 0x00000000000073c6 */ /* 0x000e760000000000 */
[----:B-1----:R1:W3:Y:S01]  /*0630*/  SYNCS.EXCH.64 URZ, [UR4], UR8 ;  /* 0x0000000804ff75b2 */ /* 0x0022e20008000100 */
[----:B------:R1:W4:Y:S01]  /*0640*/  SYNCS.EXCH.64 URZ, [UR4+0x40], UR6 ;  /* 0x0000400604ff75b2 */ /* 0x0003220008000100 */
[----:B------:R1:W1:Y:S01]  /*0650*/  SYNCS.EXCH.64 URZ, [UR4+0x8], UR8 ;  /* 0x0000080804ff75b2 */ /* 0x0002620008000100 */
        /* <DEDUP_REMOVED lines=13> */
[----:B------:R-:W-:Y:S01]  /*0730*/  NOP ;  /* 0x0000000000007918 */ /* 0x000fe20000000000 */
.L_x_10:
[----:B-1----:R-:W-:Y:S05]  /*0740*/  BSYNC.RECONVERGENT B0 ;  /* 0x0000000000007941 */ /* 0x002fea0003800200 */
.L_x_9:
[----:B------:R-:W1:Y:S01]  /*0750*/  SHFL.IDX PT, R2, R85, RZ, 0x1f ;  /* 0x00001fff55027589 */ /* 0x000e6200000e0000 */
[----:B------:R-:W-:Y:S01]  /*0760*/  NOP ;  /* 0x0000000000007918 */ /* 0x000fe20000000000 */
[----:B-1----:R-:W-:-:S13]  /*0770*/  ISETP.NE.AND P0, PT, R2, 0x1, PT ;  /* 0x000000010200780c */ /* 0x002fda0003f05270 */
[----:B------:R-:W-:Y:S05]  /*0780*/  @P0 BRA `(.L_x_11) ;  /* 0x0000000000480947 */ /* 0x000fea0003800000 */
        /* <DEDUP_REMOVED lines=9> */
[----:B------:R-:W-:Y:S01]  /*0820*/  USHF.L.U32 UR6, UR6, 0x1, URZ ;  /* 0x0000000106067899 */ /* 0x000fe200080006ff */
[----:B------:R-:W-:Y:S01]  /*0830*/  ELECT P0, URZ, PT ;  /* 0x0000000000ff782f */ /* 0x000fe20003800000 */
[----:B-1----:R-:W-:Y:S01]  /*0840*/  ULEA UR4, UR4, UR5, 0x18 ;  /* 0x0000000504047291 */ /* 0x002fe2000f8ec0ff */
[----:B------:R-:W1:Y:S11]  /*0850*/  FENCE.VIEW.ASYNC.S ;  /* 0x00000000000073c6 */ /* 0x000e760000000000 */
[----:B-1----:R1:W1:Y:S01]  /*0860*/  SYNCS.EXCH.64 URZ, [UR4+0x80], UR8 ;  /* 0x0000800804ff75b2 */ /* 0x0022620008000100 */
[----:B------:R1:W1:Y:S01]  /*0870*/  SYNCS.EXCH.64 URZ, [UR4+0x90], UR6 ;  /* 0x0000900604ff75b2 */ /* 0x0002620008000100 */
[----:B------:R1:W1:Y:S01]  /*0880*/  SYNCS.EXCH.64 URZ, [UR4+0x88], UR8 ;  /* 0x0000880804ff75b2 */ /* 0x0002620008000100 */
[----:B------:R1:W1:Y:S01]  /*0890*/  SYNCS.EXCH.64 URZ, [UR4+0x98], UR6 ;  /* 0x0000980604ff75b2 */ /* 0x0002620008000100 */
[----:B------:R-:W-:Y:S01]  /*08a0*/  NOP ;  /* 0x0000000000007918 */ /* 0x000fe20000000000 */
.L_x_11:
[----:B------:R-:W2:Y:S01]  /*08b0*/  SHFL.IDX PT, R2, R85, RZ, 0x1f ;  /* 0x00001fff55027589 */ /* 0x000ea200000e0000 */
[----:B------:R-:W-:Y:S01]  /*08c0*/  NOP ;  /* 0x0000000000007918 */ /* 0x000fe20000000000 */
[----:B--2---:R-:W-:-:S13]  /*08d0*/  ISETP.NE.AND P0, PT, R2, 0x3, PT ;  /* 0x000000030200780c */ /* 0x004fda0003f05270 */
[----:B------:R-:W-:Y:S05]  /*08e0*/  @P0 BRA `(.L_x_12) ;  /* 0x0000000000300947 */ /* 0x000fea0003800000 */
[----:B-1----:R-:W1:Y:S01]  /*08f0*/  S2UR UR6, SR_CgaCtaId ;  /* 0x00000000000679c3 */ /* 0x002e620000008800 */
[----:B------:R-:W-:Y:S01]  /*0900*/  UMOV UR4, 0x400 ;  /* 0x0000040000047882 */ /* 0x000fe20000000000 */
[----:B------:R-:W-:Y:S01]  /*0910*/  UMOV UR5, 0x20 ;  /* 0x0000002000057882 */ /* 0x000fe20000000000 */
[----:B------:R-:W-:Y:S01]  /*0920*/  ELECT P0, URZ, PT ;  /* 0x0000000000ff782f */ /* 0x000fe20003800000 */
[----:B-1----:R-:W-:Y:S02]  /*0930*/  ULEA UR6, UR6, UR4, 0x18 ;  /* 0x0000000406067291 */ /* 0x002fe4000f8ec0ff */
[----:B------:R-:W-:-:S04]  /*0940*/  UIADD3 UR4, UPT, UPT, -UR5, 0x100000, URZ ;  /* 0x0010000005047890 */ /* 0x000fc8000fffe1ff */
[----:B------:R-:W-:Y:S02]  /*0950*/  USHF.L.U32 UR5, UR4, 0xb, URZ ;  /* 0x0000000b04057899 */ /* 0x000fe400080006ff */
[----:B------:R-:W-:Y:S01]  /*0960*/  USHF.L.U32 UR4, UR4, 0x1, URZ ;  /* 0x0000000104047899 */ /* 0x000fe200080006ff */
[----:B------:R-:W1:Y:S11]  /*0970*/  FENCE.VIEW.ASYNC.S ;  /* 0x00000000000073c6 */ /* 0x000e760000000000 */
[----:B-1----:R2:W1:Y:S01]  /*0980*/  SYNCS.EXCH.64 URZ, [UR6+0xa0], UR4 ;  /* 0x0000a00406ff75b2 */ /* 0x0024620008000100 */
[----:B------:R2:W1:Y:S02]  /*0990*/  SYNCS.EXCH.64 URZ, [UR6+0xa8], UR4 ;  /* 0x0000a80406ff75b2 */ /* 0x0004640008000100 */
[----:B--2---:R-:W-:Y:S01]  /*09a0*/  NOP ;  /* 0x0000000000007918 */ /* 0x004fe20000000000 */
.L_x_12:
[----:B------:R-:W2:Y:S01]  /*09b0*/  SHFL.IDX PT, R2, R85, RZ, 0x1f ;  /* 0x00001fff55027589 */ /* 0x000ea200000e0000 */
[----:B------:R-:W-:Y:S01]  /*09c0*/  NOP ;  /* 0x0000000000007918 */ /* 0x000fe20000000000 */
[----:B--2---:R-:W-:-:S13]  /*09d0*/  ISETP.NE.AND P0, PT, R2, 0x4, PT ;  /* 0x000000040200780c */ /* 0x004fda0003f05270 */
[----:B------:R-:W-:Y:S05]  /*09e0*/  @P0 BRA `(.L_x_13) ;  /* 0x00000000004c0947 */ /* 0x000fea0003800000 */
[----:B-1----:R-:W1:Y:S01]  /*09f0*/  S2UR UR6, SR_CgaCtaId ;  /* 0x00000000000679c3 */ /* 0x002e620000008800 */
[----:B------:R-:W-:Y:S01]  /*0a00*/  UMOV UR4, 0x1e0 ;  /* 0x000001e000047882 */ /* 0x000fe20000000000 */
[----:B------:R-:W-:Y:S01]  /*0a10*/  UMOV UR5, 0x400 ;  /* 0x0000040000057882 */ /* 0x000fe20000000000 */
[----:B------:R-:W-:Y:S01]  /*0a20*/  USEL UR4, UR4, 0x1a0, UP3 ;  /* 0x000001a004047887 */ /* 0x000fe20009800000 */
[----:B------:R-:W-:Y:S01]  /*0a30*/  UMOV UR8, 0x1 ;  /* 0x0000000100087882 */ /* 0x000fe20000000000 */
[----:B------:R-:W-:Y:S01]  /*0a40*/  ELECT P0, URZ, PT ;  /* 0x0000000000ff782f */ /* 0x000fe20003800000 */
[----:B------:R-:W-:-:S04]  /*0a50*/  UIADD3 UR8, UPT, UPT, -UR8, 0x100000, URZ ;  /* 0x0010000008087890 */ /* 0x000fc8000fffe1ff */
[----:B------:R-:W-:Y:S02]  /*0a60*/  USHF.L.U32 UR9, UR8, 0xb, URZ ;  /* 0x0000000b08097899 */ /* 0x000fe400080006ff */
[----:B------:R-:W-:Y:S02]  /*0a70*/  USHF.L.U32 UR8, UR8, 0x1, URZ ;  /* 0x0000000108087899 */ /* 0x000fe400080006ff */
[----:B-1----:R-:W-:Y:S02]  /*0a80*/  ULEA UR6, UR6, UR5, 0x18 ;  /* 0x0000000506067291 */ /* 0x002fe4000f8ec0ff */
[----:B------:R-:W-:-:S04]  /*0a90*/  UIADD3 UR4, UPT, UPT, -UR4, 0x100000, URZ ;  /* 0x0010000004047890 */ /* 0x000fc8000fffe1ff */
[----:B------:R-:W-:Y:S02]  /*0aa0*/  USHF.L.U32 UR5, UR4, 0xb, URZ ;  /* 0x0000000b04057899 */ /* 0x000fe400080006ff */
[----:B------:R-:W-:Y:S01]  /*0ab0*/  USHF.L.U32 UR4, UR4, 0x1, URZ ;  /* 0x0000000104047899 */ /* 0x000fe200080006ff */
[----:B------:R-:W1:Y:S03]  /*0ac0*/  FENCE.VIEW.ASYNC.S ;  /* 0x00000000000073c6 */ /* 0x000e660000000000 */
[----:B-1----:R2:W1:Y:S08]  /*0ad0*/  SYNCS.EXCH.64 URZ, [UR6+0xb0], UR8 ;  /* 0x0000b00806ff75b2 */ /* 0x0024700008000100 */
[----:B------:R2:W1:Y:S01]  /*0ae0*/  SYNCS.EXCH.64 URZ, [UR6+0xc0], UR4 ;  /* 0x0000c00406ff75b2 */ /* 0x0004620008000100 */
[----:B------:R2:W1:Y:S01]  /*0af0*/  SYNCS.EXCH.64 URZ, [UR6+0xb8], UR8 ;  /* 0x0000b80806ff75b2 */ /* 0x0004620008000100 */
[----:B------:R2:W1:Y:S02]  /*0b00*/  SYNCS.EXCH.64 URZ, [UR6+0xc8], UR4 ;  /* 0x0000c80406ff75b2 */ /* 0x0004640008000100 */
[----:B--2---:R-:W-:Y:S01]  /*0b10*/  NOP ;  /* 0x0000000000007918 */ /* 0x004fe20000000000 */
.L_x_13:
[----:B------:R-:W2:Y:S01]  /*0b20*/  SHFL.IDX PT, R2, R85, RZ, 0x1f ;  /* 0x00001fff55027589 */ /* 0x000ea200000e0000 */
[----:B------:R-:W-:Y:S01]  /*0b30*/  NOP ;  /* 0x0000000000007918 */ /* 0x000fe20000000000 */
[----:B--2---:R-:W-:-:S13]  /*0b40*/  ISETP.NE.AND P0, PT, R2, 0x5, PT ;  /* 0x000000050200780c */ /* 0x004fda0003f05270 */
[----:B------:R-:W-:Y:S05]  /*0b50*/  @P0 BRA `(.L_x_14) ;  /* 0x0000000000580947 */ /* 0x000fea0003800000 */
[----:B-1----:R-:W1:Y:S01]  /*0b60*/  S2UR UR4, SR_CgaCtaId ;  /* 0x00000000000479c3 */ /* 0x002e620000008800 */
        /* <DEDUP_REMOVED lines=16> */
[----:B------:R2:W1:Y:S01]  /*0c70*/  SYNCS.EXCH.64 URZ, [UR4+0xe0], UR8 ;  /* 0x0000e00804ff75b2 */ /* 0x0004620008000100 */
[----:B------:R2:W1:Y:S01]  /*0c80*/  SYNCS.EXCH.64 URZ, [UR4+0x100], UR6 ;  /* 0x0001000604ff75b2 */ /* 0x0004620008000100 */
[----:B------:R2:W1:Y:S01]  /*0c90*/  SYNCS.EXCH.64 URZ, [UR4+0xe8], UR8 ;  /* 0x0000e80804ff75b2 */ /* 0x0004620008000100 */
[----:B------:R2:W1:Y:S02]  /*0ca0*/  SYNCS.EXCH.64 URZ, [UR4+0x108], UR6 ;  /* 0x0001080604ff75b2 */ /* 0x0004640008000100 */
[----:B--2---:R-:W-:Y:S01]  /*0cb0*/  NOP ;  /* 0x0000000000007918 */ /* 0x004fe20000000000 */
.L_x_14:
[----:B------:R-:W2:Y:S01]  /*0cc0*/  SHFL.IDX PT, R2, R85, RZ, 0x1f ;  /* 0x00001fff55027589 */ /* 0x000ea200000e0000 */
[----:B------:R-:W-:Y:S01]  /*0cd0*/  NOP ;  /* 0x0000000000007918 */ /* 0x000fe20000000000 */
[----:B--2---:R-:W-:-:S13]  /*0ce0*/  ISETP.NE.AND P0, PT, R2, 0x3, PT ;  /* 0x000000030200780c */ /* 0x004fda0003f05270 */
[----:B------:R-:W-:Y:S05]  /*0cf0*/  @P0 BRA `(.L_x_15) ;  /* 0x0000000000380947 */ /* 0x000fea0003800000 */
[----:B------:R-:W2:Y:S01]  /*0d00*/  S2UR UR5, SR_CgaCtaId ;  /* 0x00000000000579c3 */ /* 0x000ea20000008800 */
[----:B-1----:R-:W-:Y:S01]  /*0d10*/  UMOV UR4, 0x400 ;  /* 0x0000040000047882 */ /* 0x002fe20000000000 */
[----:B------:R-:W-:Y:S01]  /*0d20*/  UMOV UR6, 0x20 ;  /* 0x0000002000067882 */ /* 0x000fe20000000000 */
[----:B------:R-:W-:Y:S01]  /*0d30*/  ELECT P0, URZ, PT ;  /* 0x0000000000ff782f */ /* 0x000fe20003800000 */
[----:B------:R-:W-:-:S04]  /*0d40*/  UIADD3 UR6, UPT, UPT, -UR6, 0x100000, URZ ;  /* 0x0010000006067890 */ /* 0x000fc8000fffe1ff */
[----:B------:R-:W-:Y:S02]  /*0d50*/  USHF.L.U32 UR7, UR6, 0xb, URZ ;  /* 0x0000000b06077899 */ /* 0x000fe400080006ff */
[----:B------:R-:W-:Y:S02]  /*0d60*/  USHF.L.U32 UR6, UR6, 0x1, URZ ;  /* 0x0000000106067899 */ /* 0x000fe400080006ff */
[----:B--2---:R-:W-:Y:S01]  /*0d70*/  ULEA UR4, UR5, UR4, 0x18 ;  /* 0x0000000405047291 */ /* 0x004fe2000f8ec0ff */
[----:B------:R-:W1:Y:S11]  /*0d80*/  FENCE.VIEW.ASYNC.S ;  /* 0x00000000000073c6 */ /* 0x000e760000000000 */
[----:B-1----:R2:W1:Y:S01]  /*0d90*/  SYNCS.EXCH.64 URZ, [UR4+0x110], UR6 ;  /* 0x0001100604ff75b2 */ /* 0x0024620008000100 */
[----:B------:R2:W1:Y:S01]  /*0da0*/  SYNCS.EXCH.64 URZ, [UR4+0x120], UR6 ;  /* 0x0001200604ff75b2 */ /* 0x0004620008000100 */
[----:B------:R2:W1:Y:S01]  /*0db0*/  SYNCS.EXCH.64 URZ, [UR4+0x118], UR6 ;  /* 0x0001180604ff75b2 */ /* 0x0004620008000100 */
[----:B------:R2:W1:Y:S02]  /*0dc0*/  SYNCS.EXCH.64 URZ, [UR4+0x128], UR6 ;  /* 0x0001280604ff75b2 */ /* 0x0004640008000100 */
[----:B--2---:R-:W-:Y:S01]  /*0dd0*/  NOP ;  /* 0x0000000000007918 */ /* 0x004fe20000000000 */
.L_x_15:
[----:B-1----:R-:W1:Y:S01]  /*0de0*/  LDCU UR4, c[0x0][0x36c] ;  /* 0x00006d80ff0477ac */ /* 0x002e620008000800 */
[----:B------:R-:W-:Y:S01]  /*0df0*/  ISETP.NE.OR P3, PT, R0, 0x2, !P3 ;  /* 0x000000020000780c */ /* 0x000fe20005f65670 */
[----:B------:R-:W-:Y:S01]  /*0e00*/  NOP ;  /* 0x0000000000007918 */ /* 0x000fe20000000000 */
[----:B------:R-:W-:Y:S01]  /*0e10*/  LOP3.LUT R0, R93, 0x1f, RZ, 0xc0, !PT ;  /* 0x0000001f5d007812 */ /* 0x000fe200078ec0ff */
[----:B------:R-:W-:Y:S02]  /*0e20*/  UISETP.NE.AND UP4, UPT, UR17, URZ, UPT ;  /* 0x000000ff1100728c */ /* 0x000fe4000bf85270 */
[----:B-1----:R-:W-:-:S09]  /*0e30*/  UISETP.EQ.U32.AND UP5, UPT, UR4, 0x1, UPT ;  /* 0x000000010400788c */ /* 0x002fd2000bfa2070 */
[----:B------:R-:W-:Y:S05]  /*0e40*/  BRA.U !UP5, `(.L_x_16) ;  /* 0x000000010d087547 */ /* 0x000fea000b800000 */
[----:B---34-:R-:W-:Y:S01]  /*0e50*/  UCGABAR_ARV ;  /* 0x00000000000079c7 */ /* 0x018fe20008000000 */
[----:B------:R-:W-:Y:S05]  /*0e60*/  BRA `(.L_x_17) ;  /* 0x0000000000047947 */ /* 0x000fea0003800000 */
.L_x_16:
[----:B---34-:R-:W-:Y:S01]  /*0e70*/  NOP ;  /* 0x0000000000007918 */ /* 0x018fe20000000000 */
.L_x_17:
[----:B------:R-:W1:Y:S01]  /*0e80*/  S2UR UR7, SR_CTAID.X ;  /* 0x00000000000779c3 */ /* 0x000e620000002500 */
[----:B------:R-:W-:-:S05]  /*0e90*/  CS2R.32 R3, SR_CgaSize ;  /* 0x0000000000037805 */ /* 0x000fca0000008a00 */
[----:B------:R-:W-:-:S05]  /*0ea0*/  IMAD R3, R3, -0xa0, RZ ;  /* 0xffffff6003037824 */ /* 0x000fca00078e02ff */
[----:B------:R-:W-:-:S14]  /*0eb0*/  R2UR UR5, R3 ;  /* 0x00000000030572ca */ /* 0x000fdc00000e0000 */
[----:B------:R-:W2:Y:S01]  /*0ec0*/  LDCU UR5, c[0x0][UR5+0x2b0] ;  /* 0x00005600050577ac */ /* 0x000ea20008000800 */
[----:B------:R-:W-:-:S05]  /*0ed0*/  CS2R.32 R3, SR_CgaSize ;  /* 0x0000000000037805 */ /* 0x000fca0000008a00 */
[----:B------:R-:W-:-:S05]  /*0ee0*/  IMAD R3, R3, -0xa0, RZ ;  /* 0xffffff6003037824 */ /* 0x000fca00078e02ff */
[----:B------:R-:W-:-:S14]  /*0ef0*/  R2UR UR4, R3 ;  /* 0x00000000030472ca */ /* 0x000fdc00000e0000 */
[----:B------:R-:W3:Y:S01]  /*0f00*/  LDCU UR4, c[0x0][UR4+0x2b4] ;  /* 0x00005680040477ac */ /* 0x000ee20008000800 */
[----:B------:R-:W4:Y:S01]  /*0f10*/  S2UR UR8, SR_CTAID.Y ;  /* 0x00000000000879c3 */ /* 0x000f220000002600 */
[----:B------:R-:W3:Y:S01]  /*0f20*/  LDCU UR21, c[0x0][0xb24] ;  /* 0x00016480ff1577ac */ /* 0x000ee20008000800 */
[----:B------:R-:W-:-:S05]  /*0f30*/  CS2R.32 R3, SR_CgaSize ;  /* 0x0000000000037805 */ /* 0x000fca0000008a00 */
[----:B------:R-:W-:-:S05]  /*0f40*/  IMAD R3, R3, -0xa0, RZ ;  /* 0xffffff6003037824 */ /* 0x000fca00078e02ff */
[----:B------:R-:W-:-:S14]  /*0f50*/  R2UR UR62, R3 ;  /* 0x00000000033e72ca */ /* 0x000fdc00000e0000 */
[----:B------:R-:W4:Y:S01]  /*0f60*/  LDCU UR62, c[0x0][UR62+0x2a0] ;  /* 0x000054003e3e77ac */ /* 0x000f220008000800 */
[----:B------:R-:W4:Y:S01]  /*0f70*/  S2UR UR9, SR_CgaCtaId ;  /* 0x00000000000979c3 */ /* 0x000f220000008800 */
[----:B------:R-:W-:-:S05]  /*0f80*/  CS2R.32 R3, SR_CgaSize ;  /* 0x0000000000037805 */ /* 0x000fca0000008a00 */
[----:B------:R-:W-:-:S05]  /*0f90*/  IMAD R3, R3, -0xa0, RZ ;  /* 0xffffff6003037824 */ /* 0x000fca00078e02ff */
[----:B------:R-:W-:-:S14]  /*0fa0*/  R2UR UR59, R3 ;  /* 0x00000000033b72ca */ /* 0x000fdc00000e0000 */
[----:B------:R-:W4:Y:S01]  /*0fb0*/  LDCU UR59, c[0x0][UR59+0x2a4] ;  /* 0x000054803b3b77ac */ /* 0x000f220008000800 */
[----:B------:R-:W4:Y:S01]  /*0fc0*/  LDCU UR42, c[0x0][0xb24] ;  /* 0x00016480ff2a77ac */ /* 0x000f220008000800 */
[----:B-1----:R-:W-:Y:S01]  /*0fd0*/  I2FP.F32.U32 R3, UR7 ;  /* 0x0000000700037c45 */ /* 0x002fe20008201000 */
[----:B------:R-:W1:Y:S01]  /*0fe0*/  S2UR UR36, SR_CTAID.Z ;  /* 0x00000000002479c3 */ /* 0x000e620000002700 */
[----:B------:R-:W1:Y:S03]  /*0ff0*/  LDCU UR27, c[0x0][0xb30] ;  /* 0x00016600ff1b77ac */ /* 0x000e660008000800 */
[----:B--2---:R-:W-:Y:S01]  /*1000*/  FMUL R3, R3, UR5 ;  /* 0x0000000503037c20 */ /* 0x004fe20008400000 */
[----:B---3--:R-:W-:Y:S01]  /*1010*/  UISETP.GE.AND UP2, UPT, UR21, 0x1, UPT ;  /* 0x000000011500788c */ /* 0x008fe2000bf46270 */
[----:B----4-:R-:W-:Y:S01]  /*1020*/  I2FP.F32.U32 R2, UR8 ;  /* 0x0000000800027c45 */ /* 0x010fe20008201000 */
[----:B------:R-:W-:Y:S01]  /*1030*/  UMOV UR16, UR7 ;  /* 0x0000000700107c82 */ /* 0x000fe20008000000 */
[----:B------:R-:W-:-:S02]  /*1040*/  UMOV UR20, UR8 ;  /* 0x0000000800147c82 */ /* 0x000fc40008000000 */
[----:B------:R-:W2:Y:S01]  /*1050*/  F2I.U32.TRUNC.NTZ R3, R3 ;  /* 0x0000000300037305 */ /* 0x000ea2000020f000 */
[----:B------:R-:W-:Y:S01]  /*1060*/  FMUL R2, R2, UR4 ;  /* 0x0000000402027c20 */ /* 0x000fe20008400000 */
[----:B------:R-:W-:-:S06]  /*1070*/  USHF.L.U32 UR28, UR9, 0xc, URZ ;  /* 0x0000000c091c7899 */ /* 0x000fcc00080006ff */
[----:B------:R-:W3:Y:S01]  /*1080*/  F2I.U32.TRUNC.NTZ R2, R2 ;  /* 0x0000000200027305 */ /* 0x000ee2000020f000 */
[----:B--2---:R-:W-:Y:S02]  /*1090*/  R2UR UR4, R3 ;  /* 0x00000000030472ca */ /* 0x004fe400000e0000 */
[----:B---3--:R-:W-:Y:S02]  /*10a0*/  R2UR UR6, R2 ;  /* 0x00000000020672ca */ /* 0x008fe400000e0000 */
[----:B------:R-:W-:-:S09]  /*10b0*/  PRMT R2, RZ, 0x7610, R2 ;  /* 0x00007610ff027816 */ /* 0x000fd20000000002 */
[----:B------:R-:W-:-:S04]  /*10c0*/  UIADD3 UR5, UPT, UPT, -UR4, URZ, URZ ;  /* 0x000000ff04057290 */ /* 0x000fc8000fffe1ff */
[----:B------:R-:W-:Y:S02]  /*10d0*/  UIMAD UR62, UR62, UR5, UR7 ;  /* 0x000000053e3e72a4 */ /* 0x000fe4000f8e0207 */
[----:B------:R-:W-:-:S04]  /*10e0*/  UIADD3 UR4, UPT, UPT, -UR6, URZ, URZ ;  /* 0x000000ff06047290 */ /* 0x000fc8000fffe1ff */
[----:B------:R-:W-:Y:S01]  /*10f0*/  UIMAD UR59, UR59, UR4, UR8 ;  /* 0x000000043b3b72a4 */ /* 0x000fe2000f8e0208 */
[----:B-1----:R-:W-:Y:S11]  /*1100*/  BRA.U UP4, `(.L_x_18) ;  /* 0x0000000104247547 */ /* 0x002ff6000b800000 */
[----:B------:R-:W-:Y:S02]  /*1110*/  UISETP.NE.AND UP0, UPT, UR59, URZ, UPT ;  /* 0x000000ff3b00728c */ /* 0x000fe4000bf05270 */
[----:B------:R-:W-:Y:S02]  /*1120*/  UISETP.NE.AND UP1, UPT, UR59, 0x1, UPT ;  /* 0x000000013b00788c */ /* 0x000fe4000bf25270 */
[----:B------:R-:W-:Y:S02]  /*1130*/  UISETP.EQ.OR UP0, UPT, UR62, URZ, !UP0 ;  /* 0x000000ff3e00728c */ /* 0x000fe4000c702670 */
[----:B------:R-:W-:Y:S02]  /*1140*/  USEL UR4, URZ, 0x2, UP1 ;  /* 0x00000002ff047887 */ /* 0x000fe40008800000 */
[----:B------:R-:W-:Y:S02]  /*1150*/  USEL UR5, URZ, 0x1, !UP0 ;  /* 0x00000001ff057887 */ /* 0x000fe4000c000000 */
[----:B------:R-:W-:-:S04]  /*1160*/  UISETP.NE.AND UP0, UPT, UR62, URZ, UPT ;  /* 0x000000ff3e00728c */ /* 0x000fc8000bf05270 */
[----:B------:R-:W-:-:S04]  /*1170*/  USEL UR4, UR4, 0x2, UP0 ;  /* 0x0000000204047887 */ /* 0x000fc80008000000 */
[----:B------:R-:W-:-:S06]  /*1180*/  UIADD3 UR4, UPT, UPT, UR5, UR4, URZ ;  /* 0x0000000405047290 */ /* 0x000fcc000fffe0ff */
[----:B------:R-:W-:Y:S02]  /*1190*/  MOV R2, UR4 ;  /* 0x0000000400027c02 */ /* 0x000fe40008000f00 */
.L_x_18:
[----:B------:R-:W-:Y:S05]  /*11a0*/  BRA.U !UP2, `(.L_x_19) ;  /* 0x000000010ad47547 */ /* 0x000fea000b800000 */
[----:B------:R-:W1:Y:S01]  /*11b0*/  LDCU.128 UR12, c[0x0][0xb10] ;  /* 0x00016200ff0c77ac */ /* 0x000e620008000c00 */
[----:B------:R-:W2:Y:S01]  /*11c0*/  LDCU UR6, c[0x0][0x370] ;  /* 0x00006e00ff0677ac */ /* 0x000ea20008000800 */
[----:B------:R-:W3:Y:S01]  /*11d0*/  LDCU UR5, c[0x0][0x374] ;  /* 0x00006e80ff0577ac */ /* 0x000ee20008000800 */
[----:B------:R-:W4:Y:S01]  /*11e0*/  LDCU UR26, c[0x0][0xb0c] ;  /* 0x00016180ff1a77ac */ /* 0x000f220008000800 */
[----:B------:R-:W4:Y:S01]  /*11f0*/  LDCU UR4, c[0x0][0xb20] ;  /* 0x00016400ff0477ac */ /* 0x000f220008000800 */
[----:B------:R-:W4:Y:S01]  /*1200*/  LDCU.64 UR8, c[0x0][0xb28] ;  /* 0x00016500ff0877ac */ /* 0x000f220008000a00 */
[----:B-1----:R-:W-:Y:S02]  /*1210*/  UISETP.NE.AND UP0, UPT, UR14, 0x1, UPT ;  /* 0x000000010e00788c */ /* 0x002fe4000bf05270 */
[----:B---3--:R-:W-:Y:S02]  /*1220*/  UIMAD.WIDE.U32 UR10, UR5, UR15, URZ ;  /* 0x0000000f050a72a5 */ /* 0x008fe4000f8e00ff */
[----:B--2---:R-:W-:-:S02]  /*1230*/  UIMAD.WIDE.U32 UR22, UR6, UR12, URZ ;  /* 0x0000000c061672a5 */ /* 0x004fc4000f8e00ff */
[----:B----4-:R-:W-:Y:S02]  /*1240*/  UISETP.NE.AND UP1, UPT, UR26, 0x1, UPT ;  /* 0x000000011a00788c */ /* 0x010fe4000bf25270 */
[----:B------:R-:W-:Y:S01]  /*1250*/  UISETP.NE.AND UP2, UPT, UR21, 0x1, UPT ;  /* 0x000000011500788c */ /* 0x000fe2000bf45270 */
[----:B------:R-:W-:Y:S02]  /*1260*/  UMOV UR10, UR11 ;  /* 0x0000000b000a7c82 */ /* 0x000fe40008000000 */
[----:B------:R-:W-:Y:S01]  /*1270*/  UMOV UR22, UR23 ;  /* 0x0000001700167c82 */ /* 0x000fe20008000000 */
[----:B------:R-:W-:Y:S02]  /*1280*/  @UP0 USHF.R.U32.HI UR5, URZ, UR4, UR10 ;  /* 0x00000004ff050299 */ /* 0x000fe4000801160a */
[----:B------:R-:W-:Y:S02]  /*1290*/  UIMAD.WIDE.U32 UR24, UR20, UR15, URZ ;  /* 0x0000000f141872a5 */ /* 0x000fe4000f8e00ff */
[----:B------:R-:W-:-:S02]  /*12a0*/  UIMAD.WIDE.U32 UR10, UR5, UR8, URZ ;  /* 0x00000008050a72a5 */ /* 0x000fc4000f8e00ff */
[----:B------:R-:W-:Y:S02]  /*12b0*/  @UP1 USHF.R.U32.HI UR6, URZ, UR13, UR22 ;  /* 0x0000000dff061299 */ /* 0x000fe40008011616 */
[----:B------:R-:W-:Y:S02]  /*12c0*/  UIMAD.WIDE.U32 UR18, UR16, UR12, URZ ;  /* 0x0000000c101272a5 */ /* 0x000fe4000f8e00ff */
[----:B------:R-:W-:Y:S01]  /*12d0*/  UIMAD.WIDE.U32 UR22, UR6, UR8, URZ ;  /* 0x00000008061672a5 */ /* 0x000fe2000f8e00ff */
[----:B------:R-:W-:Y:S01]  /*12e0*/  UMOV UR24, UR25 ;  /* 0x0000001900187c82 */ /* 0x000fe20008000000 */
[----:B------:R-:W-:Y:S01]  /*12f0*/  UMOV UR10, UR11 ;  /* 0x0000000b000a7c82 */ /* 0x000fe20008000000 */
[----:B------:R-:W-:Y:S02]  /*1300*/  USHF.R.U32.HI UR24, URZ, UR4, UR24 ;  /* 0x00000004ff187299 */ /* 0x000fe40008011618 */
[----:B------:R-:W-:Y:S02]  /*1310*/  @UP2 USHF.R.U32.HI UR5, URZ, UR9, UR10 ;  /* 0x00000009ff052299 */ /* 0x000fe4000801160a */
[----:B------:R-:W-:Y:S01]  /*1320*/  UMOV UR7, UR23 ;  /* 0x0000001700077c82 */ /* 0x000fe20008000000 */
[----:B------:R-:W-:Y:S01]  /*1330*/  UMOV UR18, UR19 ;  /* 0x0000001300127c82 */ /* 0x000fe20008000000 */
[----:B------:R-:W-:-:S02]  /*1340*/  @UP2 USHF.R.U32.HI UR6, URZ, UR9, UR7 ;  /* 0x00000009ff062299 */ /* 0x000fc40008011607 */
[----:B------:R-:W-:Y:S02]  /*1350*/  USHF.R.U32.HI UR13, URZ, UR13, UR18 ;  /* 0x0000000dff0d7299 */ /* 0x000fe40008011612 */
[----:B------:R-:W-:Y:S02]  /*1360*/  USEL UR4, UR20, UR24, !UP0 ;  /* 0x0000001814047287 */ /* 0x000fe4000c000000 */
[----:B------:R-:W-:Y:S02]  /*1370*/  UIMAD UR7, UR5, UR21, URZ ;  /* 0x00000015050772a4 */ /* 0x000fe4000f8e02ff */
[----:B------:R-:W-:Y:S02]  /*1380*/  USEL UR5, UR16, UR13, !UP1 ;  /* 0x0000000d10057287 */ /* 0x000fe4000c800000 */
[----:B------:R-:W-:Y:S02]  /*1390*/  UIMAD UR12, UR6, UR21, URZ ;  /* 0x00000015060c72a4 */ /* 0x000fe4000f8e02ff */
[----:B------:R-:W-:-:S02]  /*13a0*/  UISETP.GE.AND UP0, UPT, UR4, UR7, UPT ;  /* 0x000000070400728c */ /* 0x000fc4000bf06270 */
[----:B------:R-:W-:Y:S02]  /*13b0*/  UIMAD.WIDE.U32 UR10, UR4, UR8, URZ ;  /* 0x00000008040a72a5 */ /* 0x000fe4000f8e00ff */
[----:B------:R-:W-:Y:S02]  /*13c0*/  UISETP.GE.OR UP0, UPT, UR5, UR12, UP0 ;  /* 0x0000000c0500728c */ /* 0x000fe40008706670 */
[----:B------:R-:W-:Y:S02]  /*13d0*/  UIMAD.WIDE.U32 UR12, UR5, UR8, URZ ;  /* 0x00000008050c72a5 */ /* 0x000fe4000f8e00ff */
[----:B------:R-:W-:Y:S01]  /*13e0*/  UIADD3 UR10, UPT, UPT, -UR4, URZ, URZ ;  /* 0x000000ff040a7290 */ /* 0x000fe2000fffe1ff */
[----:B------:R-:W-:Y:S01]  /*13f0*/  UMOV UR8, UR11 ;  /* 0x0000000b00087c82 */ /* 0x000fe20008000000 */
[----:B------:R-:W-:Y:S02]  /*1400*/  UIADD3 UR11, UPT, UPT, -UR5, URZ, URZ ;  /* 0x000000ff050b7290 */ /* 0x000fe4000fffe1ff */
[----:B------:R-:W-:-:S03]  /*1410*/  USHF.R.U32.HI UR8, URZ, UR9, UR8 ;  /* 0x00000009ff087299 */ /* 0x000fc60008011608 */
[----:B------:R-:W-:Y:S01]  /*1420*/  @!UP0 UMOV UR7, UR13 ;  /* 0x0000000d00078c82 */ /* 0x000fe20008000000 */
[----:B------:R-:W-:Y:S02]  /*1430*/  UIMAD UR20, UR14, UR10, UR20 ;  /* 0x0000000a0e1472a4 */ /* 0x000fe4000f8e0214 */
[----:B------:R-:W-:Y:S02]  /*1440*/  USEL UR8, UR4, UR8, !UP2 ;  /* 0x0000000804087287 */ /* 0x000fe4000d000000 */
[----:B------:R-:W-:Y:S02]  /*1450*/  @!UP0 USHF.R.U32.HI UR7, URZ, UR9, UR7 ;  /* 0x00000009ff078299 */ /* 0x000fe40008011607 */
[----:B------:R-:W-:Y:S02]  /*1460*/  UIADD3 UR9, UPT, UPT, -UR8, URZ, URZ ;  /* 0x000000ff08097290 */ /* 0x000fe4000fffe1ff */
[----:B------:R-:W-:Y:S02]  /*1470*/  @!UP0 USEL UR7, UR5, UR7, !UP2 ;  /* 0x0000000705078287 */ /* 0x000fe4000d000000 */
[----:B------:R-:W-:-:S02]  /*1480*/  UIMAD UR9, UR21, UR9, UR4 ;  /* 0x00000009150972a4 */ /* 0x000fc4000f8e0204 */
[----:B------:R-:W-:Y:S02]  /*1490*/  @!UP0 UIADD3 UR8, UPT, UPT, UR8, -UR7, URZ ;  /* 0x8000000708088290 */ /* 0x000fe4000fffe0ff */
[----:B------:R-:W-:Y:S02]  /*14a0*/  @!UP0 UIMAD UR6, UR9, UR6, UR7 ;  /* 0x00000006090682a4 */ /* 0x000fe4000f8e0207 */
[----:B------:R-:W-:Y:S02]  /*14b0*/  @!UP0 UIMAD UR4, UR8, UR21, UR5 ;  /* 0x00000015080482a4 */ /* 0x000fe4000f8e0205 */
[----:B------:R-:W-:Y:S02]  /*14c0*/  UIMAD UR16, UR26, UR11, UR16 ;  /* 0x0000000b1a1072a4 */ /* 0x000fe4000f8e0210 */
[----:B------:R-:W-:Y:S01]  /*14d0*/  UIMAD UR20, UR4, UR14, UR20 ;  /* 0x0000000e041472a4 */ /* 0x000fe2000f8e0214 */
[----:B------:R-:W-:Y:S02]  /*14e0*/  @!UP0 UMOV UR5, UR6 ;  /* 0x0000000600058c82 */ /* 0x000fe40008000000 */
[----:B------:R-:W-:-:S12]  /*14f0*/  UIMAD UR16, UR5, UR26, UR16 ;  /* 0x0000001a051072a4 */ /* 0x000fd8000f8e0210 */
.L_x_19:
[----:B------:R-:W-:Y:S02]  /*1500*/  UISETP.NE.AND UP1, UPT, UR27, 0x1, UPT ;  /* 0x000000011b00788c */ /* 0x000fe4000bf25270 */
[----:B------:R-:W-:Y:S02]  /*1510*/  UISETP.NE.AND UP0, UPT, UR17, 0x2, UPT ;  /* 0x000000021100788c */ /* 0x000fe4000bf05270 */
[----:B------:R-:W-:-:S05]  /*1520*/  ULOP3.LUT UR28, UR28, 0x1000, URZ, 0xc0, !UPT ;  /* 0x000010001c1c7892 */ /* 0x000fca000f8ec0ff */
[----:B------:R-:W-:Y:S07]  /*1530*/  BRA.U UP1, `(.L_x_20) ;  /* 0x0000000101447547 */ /* 0x000fee000b800000 */
[----:B------:R-:W1:Y:S01]  /*1540*/  LDCU.128 UR8, c[0x0][0xb10] ;  /* 0x00016200ff0877ac */ /* 0x000e620008000c00 */
[----:B------:R-:W2:Y:S01]  /*1550*/  LDCU UR12, c[0x0][0xb0c] ;  /* 0x00016180ff0c77ac */ /* 0x000ea20008000800 */
[----:B------:R-:W3:Y:S01]  /*1560*/  LDCU UR13, c[0x0][0xb20] ;  /* 0x00016400ff0d77ac */ /* 0x000ee20008000800 */
[----:B-1----:R-:W-:Y:S02]  /*1570*/  UIMAD.WIDE.U32 UR6, UR16, UR8, URZ ;  /* 0x00000008100672a5 */ /* 0x002fe4000f8e00ff */
[----:B------:R-:W-:Y:S02]  /*1580*/  UIMAD.WIDE.U32 UR4, UR20, UR11, URZ ;  /* 0x0000000b140472a5 */ /* 0x000fe4000f8e00ff */
[----:B--2---:R-:W-:Y:S02]  /*1590*/  UISETP.NE.AND UP2, UPT, UR12, 0x1, UPT ;  /* 0x000000010c00788c */ /* 0x004fe4000bf45270 */
[----:B------:R-:W-:Y:S01]  /*15a0*/  UISETP.NE.AND UP1, UPT, UR10, 0x1, UPT ;  /* 0x000000010a00788c */ /* 0x000fe2000bf25270 */
[----:B------:R-:W-:-:S02]  /*15b0*/  UMOV UR6, UR7 ;  /* 0x0000000700067c82 */ /* 0x000fc40008000000 */
[----:B------:R-:W-:Y:S01]  /*15c0*/  UMOV UR4, UR5 ;  /* 0x0000000500047c82 */ /* 0x000fe20008000000 */
[----:B------:R-:W-:Y:S02]  /*15d0*/  USHF.R.U32.HI UR6, URZ, UR9, UR6 ;  /* 0x00000009ff067299 */ /* 0x000fe40008011606 */
[----:B---3--:R-:W-:Y:S02]  /*15e0*/  USHF.R.U32.HI UR4, URZ, UR13, UR4 ;  /* 0x0000000dff047299 */ /* 0x008fe40008011604 */
[----:B------:R-:W-:Y:S02]  /*15f0*/  USEL UR5, UR16, UR6, !UP2 ;  /* 0x0000000610057287 */ /* 0x000fe4000d000000 */
[----:B------:R-:W-:-:S04]  /*1600*/  USEL UR4, UR20, UR4, !UP1 ;  /* 0x0000000414047287 */ /* 0x000fc8000c800000 */
[----:B------:R-:W-:Y:S02]  /*1610*/  UIADD3 UR6, UPT, UPT, UR5, -UR4, URZ ;  /* 0x8000000405067290 */ /* 0x000fe4000fffe0ff */
[----:B------:R-:W-:Y:S02]  /*1620*/  UIADD3 UR4, UPT, UPT, -UR5, UR4, URZ ;  /* 0x0000000405047290 */ /* 0x000fe4000fffe1ff */
[----:B------:R-:W-:Y:S02]  /*1630*/  UIMAD UR20, UR6, UR10, UR20 ;  /* 0x0000000a061472a4 */ /* 0x000fe4000f8e0214 */
[----:B------:R-:W-:-:S12]  /*1640*/  UIMAD UR16, UR4, UR12, UR16 ;  /* 0x0000000c041072a4 */ /* 0x000fd8000f8e0210 */
.L_x_20:
[----:B------:R-:W-:Y:S05]  /*1650*/  BRA.U !UP5, `(.L_x_21) ;  /* 0x000000010d0c7547 */ /* 0x000fea000b800000 */
[----:B------:R-:W-:Y:S01]  /*1660*/  UCGABAR_WAIT ;  /* 0x0000000000007dc7 */ /* 0x000fe20008000000 */
[----:B------:R-:W-:Y:S01]  /*1670*/  CCTL.IVALL ;  /* 0x00000000ff00798f */ /* 0x000fe20002000000 */
[----:B------:R-:W-:Y:S05]  /*1680*/  BRA `(.L_x_22) ;  /* 0x0000000000047947 */ /* 0x000fea0003800000 */
.L_x_21:
[----:B------:R-:W-:Y:S06]  /*1690*/  BAR.SYNC.DEFER_BLOCKING 0x0 ;  /* 0x0000000000007b1d */ /* 0x000fec0000010000 */
.L_x_22:
[----:B------:R-:W-:Y:S05]  /*16a0*/  BRA.U UP0, `(.L_x_23) ;  /* 0x0000001500447547 */ /* 0x000fea000b800000 */
[----:B------:R-:W1:Y:S01]  /*16b0*/  LDCU UR6, c[0x0][0x38c] ;  /* 0x00007180ff0677ac */ /* 0x000e620008000800 */
[----:B------:R-:W2:Y:S01]  /*16c0*/  S2UR UR8, SR_CgaCtaId ;  /* 0x00000000000879c3 */ /* 0x000ea20000008800 */
[----:B------:R-:W-:Y:S01]  /*16d0*/  PLOP3.LUT P1, PT, PT, PT, UP3, 0x80, 0x8 ;  /* 0x000000000008781c */ /* 0x000fe20003f2f038 */
[----:B------:R-:W-:Y:S01]  /*16e0*/  IMAD.MOV.U32 R12, RZ, RZ, 0x1 ;  /* 0x00000001ff0c7424 */ /* 0x000fe200078e00ff */
[----:B------:R-:W-:Y:S01]  /*16f0*/  UMOV UR7, 0x400 ;  /* 0x0000040000077882 */ /* 0x000fe20000000000 */
[----:B------:R-:W-:Y:S01]  /*1700*/  UISETP.NE.AND UP1, UPT, UR17, URZ, UPT ;  /* 0x000000ff1100728c */ /* 0x000fe2000bf25270 */
[----:B------:R-:W-:Y:S02]  /*1710*/  ISETP.EQ.OR P2, PT, R0, RZ, P3 ;  /* 0x000000ff0000720c */ /* 0x000fe40001f42670 */
[----:B------:R-:W-:Y:S02]  /*1720*/  CS2R R10, SRZ ;  /* 0x00000000000a7805 */ /* 0x000fe4000001ff00 */
[----:B------:R-:W-:Y:S01]  /*1730*/  PLOP3.LUT P1, PT, P1, PT, PT, 0x8, 0x80 ;  /* 0x000000000080781c */ /* 0x000fe20000f2e170 */
[----:B------:R-:W-:Y:S01]  /*1740*/  IMAD.MOV.U32 R9, RZ, RZ, RZ ;  /* 0x000000ffff097224 */ /* 0x000fe200078e00ff */
[----:B------:R-:W3:Y:S01]  /*1750*/  LDCU UR40, c[0x0][0x370] ;  /* 0x00006e00ff2877ac */ /* 0x000ee20008000800 */
[----:B------:R-:W-:Y:S01]  /*1760*/  IMAD.MOV.U32 R8, RZ, RZ, 0x1 ;  /* 0x00000001ff087424 */ /* 0x000fe200078e00ff */
[----:B------:R-:W4:Y:S01]  /*1770*/  LDCU.64 UR26, c[0x0][0x348] ;  /* 0x00006900ff1a77ac */ /* 0x000f220008000a00 */
[----:B-1----:R-:W-:-:S02]  /*1780*/  UIADD3 UR5, UPT, UPT, UR6, 0x7f, URZ ;  /* 0x0000007f06057890 */ /* 0x002fc4000fffe0ff */
[----:B------:R-:W-:Y:S02]  /*1790*/  USHF.R.U32.HI UR45, URZ, 0x7, UR28 ;  /* 0x00000007ff2d7899 */ /* 0x000fe4000801161c */
[----:B------:R-:W-:Y:S02]  /*17a0*/  USHF.R.S32.HI UR4, URZ, 0x1f, UR5 ;  /* 0x0000001fff047899 */ /* 0x000fe40008011405 */
[----:B------:R-:W-:Y:S02]  /*17b0*/  UIADD3 UR46, UPT, UPT, UR6, 0xfe, URZ ;  /* 0x000000fe062e7890 */ /* 0x000fe4000fffe0ff */
[----:B------:R-:W-:Y:S02]  /*17c0*/  ULEA.HI UR4, UR4, UR5, URZ, 0x7 ;  /* 0x0000000504047291 */ /* 0x000fe4000f8f38ff */
[----:B--2---:R-:W-:Y:S02]  /*17d0*/  ULEA UR7, UR8, UR7, 0x18 ;  /* 0x0000000708077291 */ /* 0x004fe4000f8ec0ff */
[----:B------:R-:W-:-:S02]  /*17e0*/  USHF.R.S32.HI UR43, URZ, 0x7, UR4 ;  /* 0x00000007ff2b7899 */ /* 0x000fc40008011404 */
[----:B------:R-:W-:Y:S02]  /*17f0*/  UIADD3 UR4, UPT, UPT, UR6, -0x1, URZ ;  /* 0xffffffff06047890 */ /* 0x000fe4000fffe0ff */
[----:B------:R-:W-:Y:S02]  /*1800*/  UISETP.LT.U32.AND UP0, UPT, UR43, 0x8, UPT ;  /* 0x000000082b00788c */ /* 0x000fe4000bf01070 */
[----:B------:R-:W-:Y:S02]  /*1810*/  UISETP.GE.U32.AND UP2, UPT, UR4, -0xff, UPT ;  /* 0xffffff010400788c */ /* 0x000fe4000bf46070 */
[----:B------:R-:W-:Y:S01]  /*1820*/  USEL UR41, UR43, 0x8, UP0 ;  /* 0x000000082b297887 */ /* 0x000fe20008000000 */
[----:B------:R-:W1:Y:S03]  /*1830*/  LDCU UR39, c[0x0][0x374] ;  /* 0x00006e80ff2777ac */ /* 0x000e660008000800 */
[----:B------:R-:W-:-:S02]  /*1840*/  UIADD3 UR21, UPT, UPT, UR41, -0x1, URZ ;  /* 0xffffffff29157890 */ /* 0x000fc4000fffe0ff */
[----:B------:R-:W-:-:S03]  /*1850*/  USEL UR24, UR38, 0x2, UP1 ;  /* 0x0000000226187887 */ /* 0x000fc60008800000 */
[----:B------:R-:W-:Y:S02]  /*1860*/  @UP2 UIADD3 UR21, UPT, UPT, UR41, URZ, URZ ;  /* 0x000000ff29152290 */ /* 0x000fe4000fffe0ff */
[----:B------:R-:W-:Y:S02]  /*1870*/  UIADD3 UR29, UPT, UPT, UR7, 0x4400, UR28 ;  /* 0x00004400071d7890 */ /* 0x000fe4000fffe01c */
[----:B------:R-:W-:Y:S02]  /*1880*/  UIADD3 UR44, UPT, UPT, UR43, -UR41, URZ ;  /* 0x800000292b2c7290 */ /* 0x000fe4000fffe0ff */
[----:B------:R-:W-:Y:S01]  /*1890*/  UIADD3 UR21, UPT, UPT, UR21, 0x1, URZ ;  /* 0x0000000115157890 */ /* 0x000fe2000fffe0ff */
[----:B---34-:R-:W-:-:S11]  /*18a0*/  UMOV UR5, URZ ;  /* 0x000000ff00057c82 */ /* 0x018fd60008000000 */
.L_x_43:
[----:B------:R-:W2:Y:S02]  /*18b0*/  S2UR UR4, SR_CgaCtaId ;  /* 0x00000000000479c3 */ /* 0x000ea40000008800 */
[----:B--2---:R-:W-:-:S09]  /*18c0*/  UISETP.NE.AND UP0, UPT, UR4, URZ, UPT ;  /* 0x000000ff0400728c */ /* 0x004fd2000bf05270 */
[----:B-1----:R-:W-:Y:S05]  /*18d0*/  BRA.U UP0, `(.L_x_24) ;  /* 0x0000000100287547 */ /* 0x002fea000b800000 */
[----:B------:R-:W-:Y:S02]  /*18e0*/  LEA R0, R9, UR7, 0x3 ;  /* 0x0000000709007c11 */ /* 0x000fe4000f8e18ff */
[----:B------:R-:W-:-:S04]  /*18f0*/  SHF.L.U32 R3, R8, 0x1f, RZ ;  /* 0x0000001f08037819 */ /* 0x000fc800000006ff */
[----:B------:R-:W2:Y:S02]  /*1900*/  SYNCS.PHASECHK.TRANS64.TRYWAIT P0, [R0+URZ+0x120], R3 ;  /* 0x00012003000075a7 */ /* 0x000ea400080011ff */
[----:B--2---:R-:W-:Y:S05]  /*1910*/  @!P0 BRA `(.L_x_25) ;  /* 0x0000006000808947 */ /* 0x004fea0003800000 */
.L_x_117:
[----:B------:R3:W-:Y:S01]  /*1920*/  SYNCS.ARRIVE.TRANS64.A1T0 RZ, [R0+URZ+0x110], RZ ;  /* 0x000110ff00ff79a7 */ /* 0x0007e200081000ff */
[----:B------:R-:W-:-:S05]  /*1930*/  VIADD R9, R9, 0x1 ;  /* 0x0000000109097836 */ /* 0x000fca0000000000 */
[----:B------:R-:W-:-:S04]  /*1940*/  ISETP.NE.AND P0, PT, R9, 0x2, PT ;  /* 0x000000020900780c */ /* 0x000fc80003f05270 */
[----:B--2---:R-:W-:Y:S02]  /*1950*/  SEL R3, RZ, 0x1, P0 ;  /* 0x00000001ff037807 */ /* 0x004fe40000000000 */
[----:B------:R-:W-:Y:S02]  /*1960*/  SEL R9, R9, RZ, P0 ;  /* 0x000000ff09097207 */ /* 0x000fe40000000000 */
[----:B------:R-:W-:-:S07]  /*1970*/  LOP3.LUT R8, R8, R3, RZ, 0x3c, !PT ;  /* 0x0000000308087212 */ /* 0x000fce00078e3cff */
.L_x_24:
[----:B------:R-:W-:Y:S01]  /*1980*/  ULEA UR4, UR5, UR7, 0x3 ;  /* 0x0000000705047291 */ /* 0x000fe2000f8e18ff */
[----:B---3--:R-:W-:Y:S01]  /*1990*/  SHF.L.U32 R0, R12, 0x1f, RZ ;  /* 0x0000001f0c007819 */ /* 0x008fe200000006ff */
[----:B------:R-:W-:Y:S02]  /*19a0*/  UISETP.GE.U32.AND UP0, UPT, UR46, 0xff, UPT ;  /* 0x000000ff2e00788c */ /* 0x000fe4000bf06070 */
[----:B------:R-:W-:Y:S02]  /*19b0*/  USHF.L.U32 UR11, UR20, 0x7, URZ ;  /* 0x00000007140b7899 */ /* 0x000fe400080006ff */
[----:B------:R-:W-:Y:S01]  /*19c0*/  ULEA UR35, UR16, UR45, 0x6 ;  /* 0x0000002d10237291 */ /* 0x000fe2000f8e30ff */
[----:B------:R-:W-:Y:S02]  /*19d0*/  UMOV UR13, URZ ;  /* 0x000000ff000d7c82 */ /* 0x000fe40008000000 */
[----:B------:R2:W3:Y:S02]  /*19e0*/  SYNCS.PHASECHK.TRANS64.TRYWAIT P0, [UR4+0x40], R0 ;  /* 0x00004000ff0075a7 */ /* 0x0004e40008001104 */
[----:B------:R-:W-:Y:S07]  /*19f0*/  BRA.U !UP0, `(.L_x_26) ;  /* 0x0000000108bc7547 */ /* 0x000fee000b800000 */
[----:B------:R-:W-:Y:S01]  /*1a00*/  UMOV UR6, URZ ;  /* 0x000000ff00067c82 */ /* 0x000fe20008000000 */
[----:B------:R-:W-:-:S05]  /*1a10*/  UMOV UR4, UR5 ;  /* 0x0000000500047c82 */ /* 0x000fca0008000000 */
.L_x_32:
[----:B------:R-:W-:Y:S01]  /*1a20*/  ULEA UR33, UR4, UR7, 0x3 ;  /* 0x0000000704217291 */ /* 0x000fe2000f8e18ff */
[----:B---3--:R-:W-:Y:S01]  /*1a30*/  @!P3 MOV R2, 0x6000 ;  /* 0x000060000002b802 */ /* 0x008fe20000000f00 */
[----:B-1-3--:R-:W-:Y:S10]  /*1a40*/  @P0 BRA `(.L_x_27) ;  /* 0x00000000000c0947 */ /* 0x00aff40003800000 */
[----:B------:R-:W-:-:S04]  /*1a50*/  SHF.L.U32 R3, R12, 0x1f, RZ ;  /* 0x0000001f0c037819 */ /* 0x000fc800000006ff */
[----:B------:R-:W3:Y:S02]  /*1a60*/  SYNCS.PHASECHK.TRANS64.TRYWAIT P0, [UR33+0x40], R3 ;  /* 0x00004003ff0075a7 */ /* 0x000ee40008001121 */
[----:B---3--:R-:W-:Y:S05]  /*1a70*/  @!P0 BRA `(.L_x_28) ;  /* 0x00000060003c8947 */ /* 0x008fea0003800000 */
.L_x_27:
[----:B------:R3:W-:Y:S01]  /*1a80*/  @!P3 SYNCS.ARRIVE.TRANS64 RZ, [UR33], R2 ;  /* 0x00000002ffffb9a7 */ /* 0x0007e20008000021 */
[----:B------:R-:W-:-:S04]  /*1a90*/  ULOP3.LUT UR5, UR24, 0x2, URZ, 0xfc, !UPT ;  /* 0x0000000218057892 */ /* 0x000fc8000f8efcff */
[----:B------:R-:W-:-:S09]  /*1aa0*/  UISETP.NE.AND UP0, UPT, UR5, 0x2, UPT ;  /* 0x000000020500788c */ /* 0x000fd2000bf05270 */
[----:B------:R-:W-:Y:S05]  /*1ab0*/  BRA.U UP0, `(.L_x_29) ;  /* 0x0000000100047547 */ /* 0x000fea000b800000 */
[----:B-1----:R-:W-:Y:S05]  /*1ac0*/  BPT.TRAP 0x1 ;  /* 0x000000040000795c */ /* 0x002fea0000300000 */
.L_x_29:
[----:B------:R-:W-:Y:S04]  /*1ad0*/  BSSY.RECONVERGENT B0, `(.L_x_30) ;  /* 0x0000003000007945 */ /* 0x000fe80003800200 */
[----:B------:R-:W-:Y:S05]  /*1ae0*/  @P2 BRA `(.L_x_31) ;  /* 0x0000000000042947 */ /* 0x000fea0003800000 */
[----:B-1----:R-:W-:Y:S05]  /*1af0*/  BPT.TRAP 0x1 ;  /* 0x000000040000795c */ /* 0x002fea0000300000 */
.L_x_31:
[----:B-1----:R-:W-:Y:S05]  /*1b00*/  BSYNC.RECONVERGENT B0 ;  /* 0x0000000000007941 */ /* 0x002fea0003800200 */
.L_x_30:
[----:B------:R-:W-:Y:S02]  /*1b10*/  UIADD3 UR5, UPT, UPT, UR4, 0x1, URZ ;  /* 0x0000000104057890 */ /* 0x000fe4000fffe0ff */
[----:B------:R-:W-:Y:S02]  /*1b20*/  ULEA UR32, UR4, UR28, 0xd ;  /* 0x0000001c04207291 */ /* 0x000fe4000f8e68ff */
[----:B------:R-:W-:Y:S02]  /*1b30*/  UISETP.NE.AND UP0, UPT, UR5, 0x8, UPT ;  /* 0x000000080500788c */ /* 0x000fe4000bf05270 */
[----:B------:R-:W-:Y:S02]  /*1b40*/  UIADD3 UR16, UP1, UPT, UR26, 0x80, URZ ;  /* 0x000000801a107890 */ /* 0x000fe4000ff3e0ff */
[----:B------:R-:W-:Y:S02]  /*1b50*/  USEL UR9, URZ, 0x1, UP0 ;  /* 0x00000001ff097887 */ /* 0x000fe40008000000 */
[----:B------:R-:W-:-:S02]  /*1b60*/  USEL UR5, UR5, URZ, UP0 ;  /* 0x000000ff05057287 */ /* 0x000fc40008000000 */
[----:B------:R-:W-:Y:S02]  /*1b70*/  UIADD3 UR14, UP0, UPT, UR26, 0x180, URZ ;  /* 0x000001801a0e7890 */ /* 0x000fe4000ff1e0ff */
[----:B------:R-:W-:Y:S01]  /*1b80*/  ULEA UR8, UR5, UR7, 0x3 ;  /* 0x0000000705087291 */ /* 0x000fe2000f8e18ff */
[----:B------:R-:W-:Y:S01]  /*1b90*/  LOP3.LUT R12, R12, UR9, RZ, 0x3c, !PT ;  /* 0x000000090c0c7c12 */ /* 0x000fe2000f8e3cff */
[----:B------:R-:W-:Y:S02]  /*1ba0*/  USHF.L.U32 UR34, UR6, 0x7, URZ ;  /* 0x0000000706227899 */ /* 0x000fe400080006ff */
[----:B------:R-:W-:Y:S01]  /*1bb0*/  UIADD3.X UR17, UPT, UPT, URZ, UR27, URZ, UP1, !UPT ;  /* 0x0000001bff117290 */ /* 0x000fe20008ffe4ff */
[----:B--2---:R-:W-:Y:S01]  /*1bc0*/  SHF.L.U32 R0, R12, 0x1f, RZ ;  /* 0x0000001f0c007819 */ /* 0x004fe200000006ff */
[----:B------:R-:W-:Y:S02]  /*1bd0*/  UIADD3 UR32, UPT, UPT, UR7, 0x4400, UR32 ;  /* 0x0000440007207890 */ /* 0x000fe4000fffe020 */
[----:B------:R-:W-:Y:S01]  /*1be0*/  UIADD3.X UR15, UPT, UPT, URZ, UR27, URZ, UP0, !UPT ;  /* 0x0000001bff0f7290 */ /* 0x000fe200087fe4ff */
[----:B------:R4:W1:Y:S01]  /*1bf0*/  SYNCS.PHASECHK.TRANS64.TRYWAIT P0, [UR8+0x40], R0 ;  /* 0x00004000ff0075a7 */ /* 0x0008620008001108 */
[----:B------:R-:W-:Y:S01]  /*1c00*/  ULEA UR8, UR4, UR7, 0xe ;  /* 0x0000000704087291 */ /* 0x000fe2000f8e70ff */
[----:B------:R-:W-:Y:S01]  /*1c10*/  UMOV UR13, 0x30000 ;  /* 0x00030000000d7882 */ /* 0x000fe20000000000 */
[----:B------:R-:W-:-:S02]  /*1c20*/  UMOV UR18, 0x0 ;  /* 0x0000000000127882 */ /* 0x000fc40000000000 */
[----:B------:R-:W-:Y:S01]  /*1c30*/  UIADD3 UR8, UPT, UPT, UR8, 0x14400, URZ ;  /* 0x0001440008087890 */ /* 0x000fe2000fffe0ff */
[----:B------:R-:W-:Y:S01]  /*1c40*/  UMOV UR19, 0x10000000 ;  /* 0x1000000000137882 */ /* 0x000fe20000000000 */
[----:B------:R-:W-:Y:S01]  /*1c50*/  UMOV UR12, UR36 ;  /* 0x00000024000c7c82 */ /* 0x000fe20008000000 */
[----:B------:R-:W-:Y:S01]  /*1c60*/  UMOV UR9, UR33 ;  /* 0x0000002100097c82 */ /* 0x000fe20008000000 */
[----:B------:R-:W-:Y:S01]  /*1c70*/  UMOV UR10, UR34 ;  /* 0x00000022000a7c82 */ /* 0x000fe20008000000 */
[----:B------:R2:W-:Y:S01]  /*1c80*/  UTMALDG.3D.MULTICAST [UR32], [UR16], UR13, desc[UR18] ;  /* 0x00001220100073b4 */ /* 0x0005e2000801180d */
[----:B------:R-:W-:Y:S01]  /*1c90*/  UIADD3 UR6, UPT, UPT, UR6, 0x1, URZ ;  /* 0x0000000106067890 */ /* 0x000fe2000fffe0ff */
[----:B------:R-:W-:-:S03]  /*1ca0*/  UMOV UR4, UR5 ;  /* 0x0000000500047c82 */ /* 0x000fc60008000000 */
[----:B------:R-:W-:Y:S01]  /*1cb0*/  UISETP.NE.AND UP0, UPT, UR6, UR21, UPT ;  /* 0x000000150600728c */ /* 0x000fe2000bf05270 */
[----:B------:R4:W-:Y:S01]  /*1cc0*/  UTMALDG.3D [UR8], [UR14], desc[UR18] ;  /* 0x000012080e0075b4 */ /* 0x0009e20008011000 */
[----:B--2---:R-:W-:-:S07]  /*1cd0*/  UMOV UR13, UR21 ;  /* 0x00000015000d7c82 */ /* 0x004fce0008000000 */
[----:B----4-:R-:W-:Y:S05]  /*1ce0*/  BRA.U UP0, `(.L_x_32) ;  /* 0xfffffffd004c7547 */ /* 0x010fea000b83ffff */
.L_x_26:
[----:B------:R-:W-:Y:S01]  /*1cf0*/  ULEA UR4, UR5, UR7, 0x3 ;  /* 0x0000000705047291 */ /* 0x000fe2000f8e18ff */
[----:B--2---:R-:W-:Y:S01]  /*1d00*/  SHF.L.U32 R0, R12, 0x1f, RZ ;  /* 0x0000001f0c007819 */ /* 0x004fe200000006ff */
[----:B------:R-:W-:Y:S01]  /*1d10*/  @!P1 SYNCS.ARRIVE.TRANS64.A1T0 RZ, [UR7+0xa8], RZ ;  /* 0x0000a8ffffff99a7 */ /* 0x000fe20008100007 */
[----:B------:R-:W-:-:S06]  /*1d20*/  UISETP.GT.AND UP0, UPT, UR43, UR41, UPT ;  /* 0x000000292b00728c */ /* 0x000fcc000bf04270 */
[----:B-1-3--:R1:W2:Y:S03]  /*1d30*/  SYNCS.PHASECHK.TRANS64.TRYWAIT P0, [UR4+0x40], R0 ;  /* 0x00004000ff0075a7 */ /* 0x00a2a60008001104 */
[----:B------:R-:W-:Y:S05]  /*1d40*/  BRA.U !UP0, `(.L_x_33) ;  /* 0x0000000108bc7547 */ /* 0x000fea000b800000 */
[----:B------:R-:W-:Y:S01]  /*1d50*/  UIADD3 UR25, UPT, UPT, UR44, UR13, URZ ;  /* 0x0000000d2c197290 */ /* 0x000fe2000fffe0ff */
[----:B------:R-:W-:-:S11]  /*1d60*/  UMOV UR4, UR5 ;  /* 0x0000000500047c82 */ /* 0x000fd60008000000 */
.L_x_39:
[----:B------:R-:W-:Y:S01]  /*1d70*/  ULEA UR17, UR4, UR7, 0x3 ;  /* 0x0000000704117291 */ /* 0x000fe2000f8e18ff */
[----:B--2---:R-:W-:Y:S01]  /*1d80*/  @!P3 MOV R2, 0x6000 ;  /* 0x000060000002b802 */ /* 0x004fe20000000f00 */
[----:B--2-4-:R-:W-:Y:S10]  /*1d90*/  @P0 BRA `(.L_x_34) ;  /* 0x00000000000c0947 */ /* 0x014ff40003800000 */
[----:B------:R-:W-:-:S04]  /*1da0*/  SHF.L.U32 R3, R12, 0x1f, RZ ;  /* 0x0000001f0c037819 */ /* 0x000fc800000006ff */
[----:B------:R-:W2:Y:S02]  /*1db0*/  SYNCS.PHASECHK.TRANS64.TRYWAIT P0, [UR17+0x40], R3 ;  /* 0x00004003ff0075a7 */ /* 0x000ea40008001111 */
[----:B--2---:R-:W-:Y:S05]  /*1dc0*/  @!P0 BRA `(.L_x_35) ;  /* 0x0000005c00808947 */ /* 0x004fea0003800000 */
.L_x_34:
[----:B------:R2:W-:Y:S01]  /*1dd0*/  @!P3 SYNCS.ARRIVE.TRANS64 RZ, [UR17], R2 ;  /* 0x00000002ffffb9a7 */ /* 0x0005e20008000011 */
[----:B------:R-:W-:-:S04]  /*1de0*/  ULOP3.LUT UR5, UR24, 0x2, URZ, 0xfc, !UPT ;  /* 0x0000000218057892 */ /* 0x000fc8000f8efcff */
[----:B------:R-:W-:-:S09]  /*1df0*/  UISETP.NE.AND UP0, UPT, UR5, 0x2, UPT ;  /* 0x000000020500788c */ /* 0x000fd2000bf05270 */
[----:B------:R-:W-:Y:S05]  /*1e00*/  BRA.U UP0, `(.L_x_36) ;  /* 0x0000000100047547 */ /* 0x000fea000b800000 */
[----:B------:R-:W-:Y:S05]  /*1e10*/  BPT.TRAP 0x1 ;  /* 0x000000040000795c */ /* 0x000fea0000300000 */
.L_x_36:
[----:B------:R-:W-:Y:S04]  /*1e20*/  BSSY.RECONVERGENT B0, `(.L_x_37) ;  /* 0x0000003000007945 */ /* 0x000fe80003800200 */
[----:B------:R-:W-:Y:S05]  /*1e30*/  @P2 BRA `(.L_x_38) ;  /* 0x0000000000042947 */ /* 0x000fea0003800000 */
[----:B------:R-:W-:Y:S05]  /*1e40*/  BPT.TRAP 0x1 ;  /* 0x000000040000795c */ /* 0x000fea0000300000 */
.L_x_38:
[----:B------:R-:W-:Y:S05]  /*1e50*/  BSYNC.RECONVERGENT B0 ;  /* 0x0000000000007941 */ /* 0x000fea0003800200 */
.L_x_37:
[----:B------:R-:W-:Y:S02]  /*1e60*/  UIADD3 UR5, UPT, UPT, UR4, 0x1, URZ ;  /* 0x0000000104057890 */ /* 0x000fe4000fffe0ff */
[----:B------:R-:W-:Y:S02]  /*1e70*/  UIADD3 UR14, UP1, UPT, UR26, 0x80, URZ ;  /* 0x000000801a0e7890 */ /* 0x000fe4000ff3e0ff */
[----:B------:R-:W-:Y:S02]  /*1e80*/  UISETP.NE.AND UP0, UPT, UR5, 0x8, UPT ;  /* 0x000000080500788c */ /* 0x000fe4000bf05270 */
[----:B------:R-:W-:Y:S02]  /*1e90*/  USHF.L.U32 UR18, UR13, 0x7, URZ ;  /* 0x000000070d127899 */ /* 0x000fe400080006ff */
[----:B------:R-:W-:Y:S02]  /*1ea0*/  USEL UR8, URZ, 0x1, UP0 ;  /* 0x00000001ff087887 */ /* 0x000fe40008000000 */
[----:B------:R-:W-:-:S02]  /*1eb0*/  USEL UR5, UR5, URZ, UP0 ;  /* 0x000000ff05057287 */ /* 0x000fc40008000000 */
[----:B------:R-:W-:Y:S02]  /*1ec0*/  UIADD3 UR22, UP0, UPT, UR26, 0x180, URZ ;  /* 0x000001801a167890 */ /* 0x000fe4000ff1e0ff */
[----:B------:R-:W-:Y:S01]  /*1ed0*/  LOP3.LUT R12, R12, UR8, RZ, 0x3c, !PT ;  /* 0x000000080c0c7c12 */ /* 0x000fe2000f8e3cff */
[----:B------:R-:W-:Y:S02]  /*1ee0*/  ULEA UR6, UR5, UR7, 0x3 ;  /* 0x0000000705067291 */ /* 0x000fe4000f8e18ff */
[----:B------:R-:W-:Y:S01]  /*1ef0*/  ULEA UR8, UR4, UR7, 0xe ;  /* 0x0000000704087291 */ /* 0x000fe2000f8e70ff */
[----:B-1----:R-:W-:Y:S01]  /*1f00*/  SHF.L.U32 R0, R12, 0x1f, RZ ;  /* 0x0000001f0c007819 */ /* 0x002fe200000006ff */
[----:B------:R-:W-:Y:S02]  /*1f10*/  ULEA UR16, UR4, UR29, 0xd ;  /* 0x0000001d04107291 */ /* 0x000fe4000f8e68ff */
[----:B------:R-:W-:Y:S02]  /*1f20*/  UIADD3.X UR15, UPT, UPT, URZ, UR27, URZ, UP1, !UPT ;  /* 0x0000001bff0f7290 */ /* 0x000fe40008ffe4ff */
[----:B------:R-:W-:Y:S01]  /*1f30*/  UIADD3 UR8, UPT, UPT, UR8, 0x14400, URZ ;  /* 0x0001440008087890 */ /* 0x000fe2000fffe0ff */
[----:B------:R3:W4:Y:S01]  /*1f40*/  SYNCS.PHASECHK.TRANS64.TRYWAIT P0, [UR6+0x40], R0 ;  /* 0x00004000ff0075a7 */ /* 0x0007220008001106 */
[----:B------:R-:W-:Y:S01]  /*1f50*/  UIADD3.X UR23, UPT, UPT, URZ, UR27, URZ, UP0, !UPT ;  /* 0x0000001bff177290 */ /* 0x000fe200087fe4ff */
[----:B------:R-:W-:Y:S01]  /*1f60*/  UMOV UR6, 0x30000 ;  /* 0x0003000000067882 */ /* 0x000fe20000000000 */
[----:B------:R-:W-:Y:S01]  /*1f70*/  UMOV UR30, 0x0 ;  /* 0x00000000001e7882 */ /* 0x000fe20000000000 */
[----:B------:R-:W-:Y:S01]  /*1f80*/  UMOV UR31, 0x10000000 ;  /* 0x10000000001f7882 */ /* 0x000fe20000000000 */
[----:B------:R-:W-:Y:S01]  /*1f90*/  UMOV UR19, UR35 ;  /* 0x0000002300137c82 */ /* 0x000fe20008000000 */
[----:B------:R-:W-:Y:S01]  /*1fa0*/  UMOV UR20, UR36 ;  /* 0x0000002400147c82 */ /* 0x000fe20008000000 */
[----:B------:R-:W-:Y:S01]  /*1fb0*/  UMOV UR12, UR36 ;  /* 0x00000024000c7c82 */ /* 0x000fe20008000000 */
[----:B------:R-:W-:Y:S01]  /*1fc0*/  UMOV UR9, UR17 ;  /* 0x0000001100097c82 */ /* 0x000fe20008000000 */
[----:B------:R-:W-:Y:S01]  /*1fd0*/  UMOV UR10, UR18 ;  /* 0x00000012000a7c82 */ /* 0x000fe20008000000 */
[----:B------:R3:W-:Y:S01]  /*1fe0*/  UTMALDG.3D.MULTICAST [UR16], [UR14], UR6, desc[UR30] ;  /* 0x00001e100e0073b4 */ /* 0x0007e20008011806 */
[----:B------:R-:W-:Y:S01]  /*1ff0*/  UIADD3 UR13, UPT, UPT, UR13, 0x1, URZ ;  /* 0x000000010d0d7890 */ /* 0x000fe2000fffe0ff */
[----:B------:R-:W-:-:S03]  /*2000*/  UMOV UR4, UR5 ;  /* 0x0000000500047c82 */ /* 0x000fc60008000000 */
[----:B------:R-:W-:Y:S01]  /*2010*/  UISETP.NE.AND UP0, UPT, UR13, UR25, UPT ;  /* 0x000000190d00728c */ /* 0x000fe2000bf05270 */
[----:B------:R3:W-:Y:S08]  /*2020*/  UTMALDG.3D [UR8], [UR22], desc[UR30] ;  /* 0x00001e08160075b4 */ /* 0x0007f00008011000 */
[----:B---3--:R-:W-:Y:S05]  /*2030*/  BRA.U UP0, `(.L_x_39) ;  /* 0xfffffffd004c7547 */ /* 0x008fea000b83ffff */
.L_x_33:
[C---:B------:R-:W-:Y:S01]  /*2040*/  LEA R3, R11.reuse, UR7, 0x3 ;  /* 0x000000070b037c11 */ /* 0x040fe2000f8e18ff */
[----:B------:R-:W-:Y:S01]  /*2050*/  NOP ;  /* 0x0000000000007918 */ /* 0x000fe20000000000 */
[----:B-1----:R-:W-:Y:S02]  /*2060*/  SHF.L.U32 R0, R10, 0x1f, RZ ;  /* 0x0000001f0a007819 */ /* 0x002fe400000006ff */
[----:B------:R-:W-:Y:S02]  /*2070*/  LEA R5, R11, UR7, 0x4 ;  /* 0x000000070b057c11 */ /* 0x000fe4000f8e20ff */
[----:B--2-4-:R-:W1:Y:S02]  /*2080*/  SYNCS.PHASECHK.TRANS64.TRYWAIT P0, [R3+URZ+0xb0], R0 ;  /* 0x0000b000030075a7 */ /* 0x014e6400080011ff */
[----:B-1----:R-:W-:Y:S05]  /*2090*/  @!P0 BRA `(.L_x_40) ;  /* 0x0000005800e48947 */ /* 0x002fea0003800000 */
.L_x_120:
[----:B------:R-:W2:Y:S01]  /*20a0*/  LDS.128 R4, [R5+0x140] ;  /* 0x0001400005047984 */ /* 0x000ea20000000c00 */
[----:B------:R-:W-:Y:S01]  /*20b0*/  UISETP.GE.AND UP0, UPT, UR42, 0x1, UPT ;  /* 0x000000012a00788c */ /* 0x000fe2000bf06270 */
[----:B------:R-:W-:Y:S01]  /*20c0*/  @!PT LDS RZ, [RZ] ;  /* 0x00000000fffff984 */ /* 0x000fe20000000800 */
[----:B------:R-:W-:Y:S01]  /*20d0*/  @!PT LDS RZ, [RZ] ;  /* 0x00000000fffff984 */ /* 0x000fe20000000800 */
[----:B------:R-:W-:Y:S01]  /*20e0*/  @!PT LDS RZ, [RZ] ;  /* 0x00000000fffff984 */ /* 0x000fe20000000800 */
[----:B------:R-:W-:Y:S01]  /*20f0*/  @!PT LDS RZ, [RZ] ;  /* 0x00000000fffff984 */ /* 0x000fe20000000800 */
[----:B------:R3:W-:Y:S06]  /*2100*/  MEMBAR.ALL.CTA ;  /* 0x0000000000007992 */ /* 0x0007ec0000008000 */
[----:B---3--:R-:W3:Y:S01]  /*2110*/  FENCE.VIEW.ASYNC.S ;  /* 0x00000000000073c6 */ /* 0x008ee20000000000 */
[----:B--2---:R-:W-:-:S13]  /*2120*/  LOP3.LUT P0, RZ, R6, 0x1, RZ, 0xc0, !PT ;  /* 0x0000000106ff7812 */ /* 0x004fda000780c0ff */
[----:B---3--:R-:W-:Y:S01]  /*2130*/  VOTEU.ANY UP1, P0 ;  /* 0x0000000000ff7886 */ /* 0x008fe20000020100 */
[----:B------:R-:W-:-:S13]  /*2140*/  PLOP3.LUT P0, PT, PT, PT, UP1, 0x80, 0x8 ;  /* 0x000000000008781c */ /* 0x000fda0003f0f018 */
[----:B-1----:R-:W-:Y:S02]  /*2150*/  @P0 LOP3.LUT R0, R5, 0xffff, RZ, 0xc0, !PT ;  /* 0x0000ffff05000812 */ /* 0x002fe400078ec0ff */
[----:B------:R-:W-:Y:S02]  /*2160*/  @P0 MOV R2, R4 ;  /* 0x0000000400020202 */ /* 0x000fe40000000f00 */
[----:B------:R-:W-:Y:S01]  /*2170*/  @P0 R2UR UR6, R0 ;  /* 0x00000000000602ca */ /* 0x000fe200000e0000 */
[----:B------:R-:W-:Y:S01]  /*2180*/  VIADD R0, R3, 0xc0 ;  /* 0x000000c003007836 */ /* 0x000fe20000000000 */
[----:B------:R-:W-:Y:S02]  /*2190*/  @P0 SHF.R.U32.HI R4, RZ, 0x10, R5 ;  /* 0x00000010ff040819 */ /* 0x000fe40000011605 */
[----:B------:R-:W-:Y:S02]  /*21a0*/  @P0 R2UR UR8, R2 ;  /* 0x00000000020802ca */ /* 0x000fe400000e0000 */
[----:B------:R-:W-:-:S02]  /*21b0*/  PRMT R0, RZ, 0x654, R0 ;  /* 0x00000654ff007816 */ /* 0x000fc40000000000 */
[----:B------:R-:W-:Y:S02]  /*21c0*/  @P0 R2UR UR4, R4 ;  /* 0x00000000040402ca */ /* 0x000fe400000e0000 */
[----:B------:R1:W-:Y:S03]  /*21d0*/  SYNCS.ARRIVE.TRANS64.RED.A1T0 RZ, [R0+URZ], RZ ;  /* 0x000000ff00ff79a7 */ /* 0x0003e600081004ff */
[----:B------:R-:W-:-:S04]  /*21e0*/  @UP1 UMOV UR37, UR6 ;  /* 0x0000000600251c82 */ /* 0x000fc80008000000 */
[----:B------:R-:W-:-:S04]  /*21f0*/  @UP1 UMOV UR38, UR8 ;  /* 0x0000000800261c82 */ /* 0x000fc80008000000 */
[----:B------:R-:W-:Y:S01]  /*2200*/  @UP1 UMOV UR36, UR4 ;  /* 0x0000000400241c82 */ /* 0x000fe20008000000 */
[----:B------:R-:W-:Y:S05]  /*2210*/  BRA.U !UP0, `(.L_x_41) ;  /* 0x0000000108d47547 */ /* 0x000fea000b800000 */
[----:B------:R-:W2:Y:S01]  /*2220*/  LDCU.128 UR12, c[0x0][0xb10] ;  /* 0x00016200ff0c77ac */ /* 0x000ea20008000c00 */
[----:B------:R-:W3:Y:S01]  /*2230*/  LDCU UR25, c[0x0][0xb20] ;  /* 0x00016400ff1977ac */ /* 0x000ee20008000800 */
[----:B------:R-:W4:Y:S01]  /*2240*/  LDCU UR20, c[0x0][0xb0c] ;  /* 0x00016180ff1477ac */ /* 0x000f220008000800 */
[----:B------:R-:W1:Y:S01]  /*2250*/  LDCU.64 UR10, c[0x0][0xb28] ;  /* 0x00016500ff0a77ac */ /* 0x000e620008000a00 */
[----:B------:R-:W-:Y:S02]  /*2260*/  UISETP.NE.AND UP3, UPT, UR42, 0x1, UPT ;  /* 0x000000012a00788c */ /* 0x000fe4000bf65270 */
[----:B--2---:R-:W-:Y:S02]  /*2270*/  UIMAD.WIDE.U32 UR16, UR39, UR15, URZ ;  /* 0x0000000f271072a5 */ /* 0x004fe4000f8e00ff */
[----:B------:R-:W-:Y:S02]  /*2280*/  UIMAD.WIDE.U32 UR8, UR40, UR12, URZ ;  /* 0x0000000c280872a5 */ /* 0x000fe4000f8e00ff */
[----:B------:R-:W-:-:S02]  /*2290*/  UISETP.NE.AND UP0, UPT, UR14, 0x1, UPT ;  /* 0x000000010e00788c */ /* 0x000fc4000bf05270 */
[----:B------:R-:W-:Y:S01]  /*22a0*/  UIMAD.WIDE.U32 UR22, UR37, UR15, URZ ;  /* 0x0000000f251672a5 */ /* 0x000fe2000f8e00ff */
[----:B------:R-:W-:Y:S02]  /*22b0*/  UMOV UR16, UR17 ;  /* 0x0000001100107c82 */ /* 0x000fe40008000000 */
[----:B------:R-:W-:Y:S01]  /*22c0*/  UMOV UR8, UR9 ;  /* 0x0000000900087c82 */ /* 0x000fe20008000000 */
[----:B---3--:R-:W-:Y:S02]  /*22d0*/  USHF.R.U32.HI UR16, URZ, UR25, UR16 ;  /* 0x00000019ff107299 */ /* 0x008fe40008011610 */
[----:B----4-:R-:W-:Y:S02]  /*22e0*/  UISETP.NE.AND UP2, UPT, UR20, 0x1, UPT ;  /* 0x000000011400788c */ /* 0x010fe4000bf45270 */
[----:B------:R-:W-:Y:S02]  /*22f0*/  USHF.R.U32.HI UR8, URZ, UR13, UR8 ;  /* 0x0000000dff087299 */ /* 0x000fe40008011608 */
[----:B------:R-:W-:-:S02]  /*2300*/  USEL UR6, UR39, UR16, !UP0 ;  /* 0x0000001027067287 */ /* 0x000fc4000c000000 */
[----:B------:R-:W-:Y:S02]  /*2310*/  USEL UR8, UR40, UR8, !UP2 ;  /* 0x0000000828087287 */ /* 0x000fe4000d000000 */
[----:B-1----:R-:W-:Y:S01]  /*2320*/  UIMAD.WIDE.U32 UR16, UR6, UR10, URZ ;  /* 0x0000000a061072a5 */ /* 0x002fe2000f8e00ff */
[----:B------:R-:W-:Y:S01]  /*2330*/  UMOV UR4, UR23 ;  /* 0x0000001700047c82 */ /* 0x000fe20008000000 */
[----:B------:R-:W-:Y:S02]  /*2340*/  UIMAD.WIDE.U32 UR18, UR38, UR12, URZ ;  /* 0x0000000c261272a5 */ /* 0x000fe4000f8e00ff */
[----:B------:R-:W-:-:S03]  /*2350*/  UIMAD.WIDE.U32 UR22, UR8, UR10, URZ ;  /* 0x0000000a081672a5 */ /* 0x000fc6000f8e00ff */
[----:B------:R-:W-:Y:S01]  /*2360*/  UMOV UR16, UR17 ;  /* 0x0000001100107c82 */ /* 0x000fe20008000000 */
[----:B------:R-:W-:Y:S02]  /*2370*/  USHF.R.U32.HI UR4, URZ, UR25, UR4 ;  /* 0x00000019ff047299 */ /* 0x000fe40008011604 */
[----:B------:R-:W-:Y:S01]  /*2380*/  @UP3 USHF.R.U32.HI UR6, URZ, UR11, UR16 ;  /* 0x0000000bff063299 */ /* 0x000fe20008011610 */
[----:B------:R-:W-:Y:S01]  /*2390*/  UMOV UR18, UR19 ;  /* 0x0000001300127c82 */ /* 0x000fe20008000000 */
[----:B------:R-:W-:Y:S01]  /*23a0*/  UMOV UR22, UR23 ;  /* 0x0000001700167c82 */ /* 0x000fe20008000000 */
[----:B------:R-:W-:Y:S02]  /*23b0*/  USHF.R.U32.HI UR13, URZ, UR13, UR18 ;  /* 0x0000000dff0d7299 */ /* 0x000fe40008011612 */
[----:B------:R-:W-:Y:S02]  /*23c0*/  USEL UR4, UR37, UR4, !UP0 ;  /* 0x0000000425047287 */ /* 0x000fe4000c000000 */
[----:B------:R-:W-:-:S02]  /*23d0*/  @UP3 USHF.R.U32.HI UR8, URZ, UR11, UR22 ;  /* 0x0000000bff083299 */ /* 0x000fc40008011616 */
[----:B------:R-:W-:Y:S02]  /*23e0*/  UIMAD UR9, UR42, UR6, URZ ;  /* 0x000000062a0972a4 */ /* 0x000fe4000f8e02ff */
[----:B------:R-:W-:Y:S02]  /*23f0*/  USEL UR6, UR38, UR13, !UP2 ;  /* 0x0000000d26067287 */ /* 0x000fe4000d000000 */
[----:B------:R-:W-:Y:S02]  /*2400*/  UIMAD UR12, UR42, UR8, URZ ;  /* 0x000000082a0c72a4 */ /* 0x000fe4000f8e02ff */
[----:B------:R-:W-:Y:S02]  /*2410*/  UISETP.GE.AND UP0, UPT, UR4, UR9, UPT ;  /* 0x000000090400728c */ /* 0x000fe4000bf06270 */
[----:B------:R-:W-:Y:S02]  /*2420*/  UIMAD.WIDE.U32 UR16, UR4, UR10, URZ ;  /* 0x0000000a041072a5 */ /* 0x000fe4000f8e00ff */
[----:B------:R-:W-:-:S02]  /*2430*/  UISETP.GE.OR UP0, UPT, UR6, UR12, UP0 ;  /* 0x0000000c0600728c */ /* 0x000fc40008706670 */
        /* <DEDUP_REMOVED lines=19> */
.L_x_41:
[----:B------:R-:W2:Y:S02]  /*2570*/  LDCU UR4, c[0x0][0xb30] ;  /* 0x00016600ff0477ac */ /* 0x000ea40008000800 */
[----:B--2---:R-:W-:-:S09]  /*2580*/  UISETP.NE.AND UP0, UPT, UR4, 0x1, UPT ;  /* 0x000000010400788c */ /* 0x004fd2000bf05270 */
[----:B------:R-:W-:Y:S05]  /*2590*/  BRA.U UP0, `(.L_x_42) ;  /* 0x0000000100447547 */ /* 0x000fea000b800000 */
[----:B------:R-:W2:Y:S01]  /*25a0*/  LDCU.128 UR12, c[0x0][0xb10] ;  /* 0x00016200ff0c77ac */ /* 0x000ea20008000c00 */
[----:B------:R-:W3:Y:S01]  /*25b0*/  LDCU UR16, c[0x0][0xb0c] ;  /* 0x00016180ff1077ac */ /* 0x000ee20008000800 */
[----:B------:R-:W4:Y:S01]  /*25c0*/  LDCU UR17, c[0x0][0xb20] ;  /* 0x00016400ff1177ac */ /* 0x000f220008000800 */
[----:B--2---:R-:W-:Y:S02]  /*25d0*/  UIMAD.WIDE.U32 UR10, UR38, UR12, URZ ;  /* 0x0000000c260a72a5 */ /* 0x004fe4000f8e00ff */
[----:B------:R-:W-:Y:S02]  /*25e0*/  UIMAD.WIDE.U32 UR8, UR37, UR15, URZ ;  /* 0x0000000f250872a5 */ /* 0x000fe4000f8e00ff */
[----:B---3--:R-:W-:Y:S02]  /*25f0*/  UISETP.NE.AND UP2, UPT, UR16, 0x1, UPT ;  /* 0x000000011000788c */ /* 0x008fe4000bf45270 */
[----:B------:R-:W-:Y:S01]  /*2600*/  UISETP.NE.AND UP0, UPT, UR14, 0x1, UPT ;  /* 0x000000010e00788c */ /* 0x000fe2000bf05270 */
[----:B------:R-:W-:-:S02]  /*2610*/  UMOV UR6, UR11 ;  /* 0x0000000b00067c82 */ /* 0x000fc40008000000 */
[----:B------:R-:W-:Y:S01]  /*2620*/  UMOV UR4, UR9 ;  /* 0x0000000900047c82 */ /* 0x000fe20008000000 */
[----:B------:R-:W-:Y:S02]  /*2630*/  USHF.R.U32.HI UR6, URZ, UR13, UR6 ;  /* 0x0000000dff067299 */ /* 0x000fe40008011606 */
[----:B----4-:R-:W-:Y:S02]  /*2640*/  USHF.R.U32.HI UR4, URZ, UR17, UR4 ;  /* 0x00000011ff047299 */ /* 0x010fe40008011604 */
[----:B------:R-:W-:Y:S02]  /*2650*/  USEL UR6, UR38, UR6, !UP2 ;  /* 0x0000000626067287 */ /* 0x000fe4000d000000 */
[----:B------:R-:W-:-:S04]  /*2660*/  USEL UR4, UR37, UR4, !UP0 ;  /* 0x0000000425047287 */ /* 0x000fc8000c000000 */
[----:B------:R-:W-:Y:S02]  /*2670*/  UIADD3 UR8, UPT, UPT, UR6, -UR4, URZ ;  /* 0x8000000406087290 */ /* 0x000fe4000fffe0ff */
[----:B------:R-:W-:Y:S02]  /*2680*/  UIADD3 UR4, UPT, UPT, -UR6, UR4, URZ ;  /* 0x0000000406047290 */ /* 0x000fe4000fffe1ff */
[----:B------:R-:W-:Y:S02]  /*2690*/  UIMAD UR37, UR8, UR14, UR37 ;  /* 0x0000000e082572a4 */ /* 0x000fe4000f8e0225 */
[----:B------:R-:W-:-:S12]  /*26a0*/  UIMAD UR38, UR4, UR16, UR38 ;  /* 0x00000010042672a4 */ /* 0x000fd8000f8e0226 */
.L_x_42:
[----:B------:R-:W-:Y:S01]  /*26b0*/  VIADD R11, R11, 0x1 ;  /* 0x000000010b0b7836 */ /* 0x000fe20000000000 */
[----:B------:R-:W-:Y:S01]  /*26c0*/  PLOP3.LUT P1, PT, PT, PT, PT, 0x80, 0x8 ;  /* 0x000000000008781c */ /* 0x000fe20003f2f070 */
[----:B------:R-:W-:Y:S02]  /*26d0*/  UIADD3 UR16, UPT, UPT, UR38, UR62, URZ ;  /* 0x0000003e26107290 */ /* 0x000fe4000fffe0ff */
[----:B------:R-:W-:Y:S01]  /*26e0*/  UIADD3 UR20, UPT, UPT, UR37, UR59, URZ ;  /* 0x0000003b25147290 */ /* 0x000fe2000fffe0ff */
[----:B------:R-:W-:-:S04]  /*26f0*/  ISETP.NE.AND P0, PT, R11, 0x2, PT ;  /* 0x000000020b00780c */ /* 0x000fc80003f05270 */
[----:B------:R-:W-:Y:S02]  /*2700*/  SEL R3, RZ, 0x1, P0 ;  /* 0x00000001ff037807 */ /* 0x000fe40000000000 */
[----:B------:R-:W-:Y:S02]  /*2710*/  SEL R11, R11, RZ, P0 ;  /* 0x000000ff0b0b7207 */ /* 0x000fe40000000000 */
[----:B------:R-:W-:Y:S01]  /*2720*/  LOP3.LUT R10, R10, R3, RZ, 0x3c, !PT ;  /* 0x000000030a0a7212 */ /* 0x000fe200078e3cff */
[----:B------:R-:W-:Y:S06]  /*2730*/  BRA.U UP1, `(.L_x_43) ;  /* 0xfffffff1015c7547 */ /* 0x000fec000b83ffff */
[----:B------:R-:W-:Y:S01]  /*2740*/  UIADD3 UR7, UPT, UPT, UR7, 0x40, URZ ;  /* 0x0000004007077890 */ /* 0x000fe2000fffe0ff */
[----:B------:R-:W-:-:S03]  /*2750*/  SHF.L.U32 R3, R12, 0x1f, RZ ;  /* 0x0000001f0c037819 */ /* 0x000fc600000006ff */
[----:B------:R-:W-:-:S09]  /*2760*/  ULEA UR4, UR5, UR7, 0x3 ;  /* 0x0000000705047291 */ /* 0x000fd2000f8e18ff */
[----:B------:R-:W2:Y:S02]  /*2770*/  SYNCS.PHASECHK.TRANS64.TRYWAIT P0, [UR4], R3 ;  /* 0x00000003ff0075a7 */ /* 0x000ea40008001104 */
[----:B--2---:R-:W-:Y:S05]  /*2780*/  @!P0 BRA `(.L_x_44) ;  /* 0x00000054003c8947 */ /* 0x004fea0003800000 */
.L_x_122:
[----:B------:R-:W-:-:S04]  /*2790*/  UIADD3 UR4, UPT, UPT, UR5, 0x1, URZ ;  /* 0x0000000105047890 */ /* 0x000fc8000fffe0ff */
[----:B------:R-:W-:-:S04]  /*27a0*/  UISETP.NE.AND UP0, UPT, UR4, 0x8, UPT ;  /* 0x000000080400788c */ /* 0x000fc8000bf05270 */
[----:B------:R-:W-:Y:S02]  /*27b0*/  USEL UR6, URZ, 0x1, UP0 ;  /* 0x00000001ff067887 */ /* 0x000fe40008000000 */
[----:B------:R-:W-:-:S04]  /*27c0*/  USEL UR4, UR4, URZ, UP0 ;  /* 0x000000ff04047287 */ /* 0x000fc80008000000 */
[----:B------:R-:W-:Y:S01]  /*27d0*/  ULEA UR5, UR4, UR7, 0x3 ;  /* 0x0000000704057291 */ /* 0x000fe2000f8e18ff */
[----:B------:R-:W-:-:S04]  /*27e0*/  LOP3.LUT R2, R12, UR6, RZ, 0x3c, !PT ;  /* 0x000000060c027c12 */ /* 0x000fc8000f8e3cff */
[----:B-1----:R-:W-:-:S04]  /*27f0*/  SHF.L.U32 R3, R2, 0x1f, RZ ;  /* 0x0000001f02037819 */ /* 0x002fc800000006ff */
[----:B------:R-:W1:Y:S02]  /*2800*/  SYNCS.PHASECHK.TRANS64.TRYWAIT P0, [UR5], R3 ;  /* 0x00000003ff0075a7 */ /* 0x000e640008001105 */
[----:B-1----:R-:W-:Y:S05]  /*2810*/  @!P0 BRA `(.L_x_45) ;  /* 0x0000005400308947 */ /* 0x002fea0003800000 */
.L_x_124:
        /* <DEDUP_REMOVED lines=9> */
.L_x_126:
        /* <DEDUP_REMOVED lines=9> */
.L_x_128:
        /* <DEDUP_REMOVED lines=9> */
.L_x_130:
        /* <DEDUP_REMOVED lines=9> */
.L_x_132:
        /* <DEDUP_REMOVED lines=9> */
.L_x_134:
[----:B------:R-:W-:-:S04]  /*2af0*/  UIADD3 UR4, UPT, UPT, UR4, 0x1, URZ ;  /* 0x0000000104047890 */ /* 0x000fc8000fffe0ff */
[----:B------:R-:W-:-:S04]  /*2b00*/  UISETP.NE.AND UP0, UPT, UR4, 0x8, UPT ;  /* 0x000000080400788c */ /* 0x000fc8000bf05270 */
[----:B------:R-:W-:Y:S02]  /*2b10*/  USEL UR5, URZ, 0x1, UP0 ;  /* 0x00000001ff057887 */ /* 0x000fe40008000000 */
[----:B------:R-:W-:-:S04]  /*2b20*/  USEL UR4, UR4, URZ, UP0 ;  /* 0x000000ff04047287 */ /* 0x000fc80008000000 */
[----:B------:R-:W-:Y:S01]  /*2b30*/  ULEA UR4, UR4, UR7, 0x3 ;  /* 0x0000000704047291 */ /* 0x000fe2000f8e18ff */
[----:B-1----:R-:W-:-:S04]  /*2b40*/  LOP3.LUT R3, R2, UR5, RZ, 0x3c, !PT ;  /* 0x0000000502037c12 */ /* 0x002fc8000f8e3cff */
[----:B------:R-:W-:Y:S01]  /*2b50*/  SHF.L.U32 R3, R3, 0x1f, RZ ;  /* 0x0000001f03037819 */ /* 0x000fe200000006ff */
[----:B------:R-:W-:-:S07]  /*2b60*/  IMAD.U32 R0, RZ, RZ, UR4 ;  /* 0x00000004ff007e24 */ /* 0x000fce000f8e00ff */
.L_x_51:
[----:B-1----:R1:W2:Y:S02]  /*2b70*/  SYNCS.PHASECHK.TRANS64.TRYWAIT P0, [R0+URZ], R3 ;  /* 0x00000003000075a7 */ /* 0x0022a400080011ff */
[----:B--2---:R-:W-:Y:S05]  /*2b80*/  @!P0 NANOSLEEP.SYNCS 0x989680 ;  /* 0x009896800000895d */ /* 0x004fea0003900000 */
[----:B------:R-:W2:Y:S02]  /*2b90*/  @!P0 SYNCS.PHASECHK.TRANS64 P0, [R0+URZ], R3 ;  /* 0x00000003000085a7 */ /* 0x000ea400080010ff */
[----:B--2---:R-:W-:Y:S05]  /*2ba0*/  @P0 EXIT ;  /* 0x000000000000094d */ /* 0x004fea0003800000 */
[----:B------:R-:W-:Y:S05]  /*2bb0*/  BRA `(.L_x_51) ;  /* 0xfffffffc00ec7947 */ /* 0x000fea000383ffff */
.L_x_23:
[----:B------:R-:W1:Y:S02]  /*2bc0*/  S2UR UR4, SR_CgaCtaId ;  /* 0x00000000000479c3 */ /* 0x000e640000008800 */
[----:B-1----:R-:W-:-:S04]  /*2bd0*/  UISETP.NE.AND UP0, UPT, UR4, URZ, UPT ;  /* 0x000000ff0400728c */ /* 0x002fc8000bf05270 */
[----:B------:R-:W-:-:S09]  /*2be0*/  UISETP.NE.OR UP0, UPT, UR17, 0x1, UP0 ;  /* 0x000000011100788c */ /* 0x000fd20008705670 */
[----:B------:R-:W-:Y:S05]  /*2bf0*/  BRA.U UP0, `(.L_x_52) ;  /* 0x00000005004c7547 */ /* 0x000fea000b800000 */
[----:B------:R-:W1:Y:S01]  /*2c00*/  S2UR UR5, SR_CgaCtaId ;  /* 0x00000000000579c3 */ /* 0x000e620000008800 */
[----:B------:R-:W-:Y:S01]  /*2c10*/  UMOV UR4, 0x400 ;  /* 0x0000040000047882 */ /* 0x000fe20000000000 */
[----:B------:R-:W-:Y:S01]  /*2c20*/  ISETP.GE.U32.AND P2, PT, R0, 0x2, PT ;  /* 0x000000020000780c */ /* 0x000fe20003f46070 */
[----:B------:R-:W-:Y:S01]  /*2c30*/  IMAD.MOV.U32 R12, RZ, RZ, 0x1 ;  /* 0x00000001ff0c7424 */ /* 0x000fe200078e00ff */
[----:B------:R-:W-:Y:S02]  /*2c40*/  CS2R R10, SRZ ;  /* 0x00000000000a7805 */ /* 0x000fe4000001ff00 */
[----:B------:R-:W-:Y:S01]  /*2c50*/  CS2R R8, SRZ ;  /* 0x0000000000087805 */ /* 0x000fe2000001ff00 */
[----:B-1----:R-:W-:-:S03]  /*2c60*/  ULEA UR6, UR5, UR4, 0x18 ;  /* 0x0000000405067291 */ /* 0x002fc6000f8ec0ff */
[----:B------:R-:W-:-:S09]  /*2c70*/  UMOV UR5, URZ ;  /* 0x000000ff00057c82 */ /* 0x000fd20008000000 */
.L_x_56:
[----:B------:R-:W-:Y:S02]  /*2c80*/  LEA R2, R8, UR6, 0x3 ;  /* 0x0000000608027c11 */ /* 0x000fe4000f8e18ff */
[----:B------:R-:W-:-:S03]  /*2c90*/  SHF.L.U32 R5, R9, 0x1f, RZ ;  /* 0x0000001f09057819 */ /* 0x000fc600000006ff */
[----:B------:R-:W-:Y:S01]  /*2ca0*/  VIADD R4, R2, 0x120 ;  /* 0x0000012002047836 */ /* 0x000fe20000000000 */
[----:B------:R-:W1:Y:S02]  /*2cb0*/  SYNCS.PHASECHK.TRANS64.TRYWAIT P0, [R2+URZ+0x110], R5 ;  /* 0x00011005020075a7 */ /* 0x000e6400080011ff */
[----:B-1----:R-:W-:Y:S05]  /*2cc0*/  @!P0 BRA `(.L_x_53) ;  /* 0x0000005000948947 */ /* 0x002fea0003800000 */
.L_x_135:
[----:B------:R-:W-:Y:S01]  /*2cd0*/  ULEA UR4, UR5, UR6, 0x3 ;  /* 0x0000000605047291 */ /* 0x000fe2000f8e18ff */
[----:B------:R-:W-:Y:S02]  /*2ce0*/  PRMT R4, RZ, 0x654, R4 ;  /* 0x00000654ff047816 */ /* 0x000fe40000000004 */
[----:B-1----:R-:W-:Y:S01]  /*2cf0*/  SHF.L.U32 R5, R12, 0x1f, RZ ;  /* 0x0000001f0c057819 */ /* 0x002fe200000006ff */
[----:B------:R-:W-:Y:S01]  /*2d00*/  UIADD3 UR7, UPT, UPT, UR4, 0xb0, URZ ;  /* 0x000000b004077890 */ /* 0x000fe2000fffe0ff */
[----:B------:R1:W-:Y:S05]  /*2d10*/  SYNCS.ARRIVE.TRANS64.RED.A1T0 RZ, [R4+URZ], RZ ;  /* 0x000000ff04ff79a7 */ /* 0x0003ea00081004ff */
[----:B------:R-:W-:Y:S01]  /*2d20*/  IMAD.U32 R7, RZ, RZ, UR7 ;  /* 0x00000007ff077e24 */ /* 0x000fe2000f8e00ff */
[----:B------:R-:W2:Y:S04]  /*2d30*/  SYNCS.PHASECHK.TRANS64.TRYWAIT P0, [UR4+0xc0], R5 ;  /* 0x0000c005ff0075a7 */ /* 0x000ea80008001104 */
[----:B------:R-:W-:Y:S01]  /*2d40*/  PRMT R6, R0, 0x654, R7 ;  /* 0x0000065400067816 */ /* 0x000fe20000000007 */
[----:B-1----:R-:W-:Y:S01]  /*2d50*/  @!P2 IMAD.MOV.U32 R4, RZ, RZ, 0x10 ;  /* 0x00000010ff04a424 */ /* 0x002fe200078e00ff */
[----:B--2---:R-:W-:Y:S06]  /*2d60*/  @!P0 BRA `(.L_x_54) ;  /* 0x0000005000808947 */ /* 0x004fec0003800000 */
.L_x_137:
[----:B------:R-:W-:Y:S01]  /*2d70*/  ULEA UR8, UR5, UR6, 0x4 ;  /* 0x0000000605087291 */ /* 0x000fe2000f8e20ff */
[----:B------:R-:W-:Y:S01]  /*2d80*/  SEL R3, R6, R3, !P2 ;  /* 0x0000000306037207 */ /* 0x000fe20005000000 */
[----:B------:R-:W-:Y:S01]  /*2d90*/  UIADD3 UR9, UPT, UPT, UR4, 0xb0, URZ ;  /* 0x000000b004097890 */ /* 0x000fe2000fffe0ff */
[----:B-1----:R-:W-:Y:S01]  /*2da0*/  LEA R2, R11, UR6, 0x3 ;  /* 0x000000060b027c11 */ /* 0x002fe2000f8e18ff */
[----:B------:R-:W-:Y:S01]  /*2db0*/  UIADD3 UR8, UPT, UPT, UR8, 0x140, URZ ;  /* 0x0000014008087890 */ /* 0x000fe2000fffe0ff */
[----:B------:R-:W-:Y:S01]  /*2dc0*/  SHF.L.U32 R5, R10, 0x1f, RZ ;  /* 0x0000001f0a057819 */ /* 0x000fe200000006ff */
[----:B------:R1:W-:Y:S01]  /*2dd0*/  @!P2 SYNCS.ARRIVE.TRANS64.RED RZ, [R3+URZ], R4 ;  /* 0x0000000403ffa9a7 */ /* 0x0003e200080004ff */
[----:B------:R-:W-:Y:S01]  /*2de0*/  UIADD3 UR4, UPT, UPT, UR5, 0x1, URZ ;  /* 0x0000000105047890 */ /* 0x000fe2000fffe0ff */
[----:B------:R-:W-:-:S03]  /*2df0*/  VIADD R8, R8, 0x1 ;  /* 0x0000000108087836 */ /* 0x000fc60000000000 */
[----:B------:R-:W-:Y:S02]  /*2e00*/  UISETP.NE.AND UP0, UPT, UR4, 0x2, UPT ;  /* 0x000000020400788c */ /* 0x000fe4000bf05270 */
[----:B------:R-:W-:Y:S06]  /*2e10*/  UGETNEXTWORKID.BROADCAST [UR8], [UR9] ;  /* 0x00000000080073ca */ /* 0x000fec0008000100 */
[----:B------:R-:W-:Y:S01]  /*2e20*/  USEL UR7, URZ, 0x1, UP0 ;  /* 0x00000001ff077887 */ /* 0x000fe20008000000 */
[----:B------:R-:W-:Y:S01]  /*2e30*/  ISETP.NE.AND P0, PT, R8, 0x2, PT ;  /* 0x000000020800780c */ /* 0x000fe20003f05270 */
[----:B------:R-:W-:Y:S01]  /*2e40*/  USEL UR5, UR4, URZ, UP0 ;  /* 0x000000ff04057287 */ /* 0x000fe20008000000 */
[----:B------:R-:W2:Y:S03]  /*2e50*/  SYNCS.PHASECHK.TRANS64.TRYWAIT P1, [R2+URZ+0xb0], R5 ;  /* 0x0000b005020075a7 */ /* 0x000ea600080211ff */
[----:B------:R-:W-:Y:S01]  /*2e60*/  LOP3.LUT R12, R12, UR7, RZ, 0x3c, !PT ;  /* 0x000000070c0c7c12 */ /* 0x000fe2000f8e3cff */
[----:B-12---:R-:W-:Y:S07]  /*2e70*/  @!P1 BRA `(.L_x_55) ;  /* 0x0000005000549947 */ /* 0x006fee0003800000 */
.L_x_138:
[C---:B------:R-:W-:Y:S01]  /*2e80*/  LEA R4, R11.reuse, UR6, 0x4 ;  /* 0x000000060b047c11 */ /* 0x040fe2000f8e20ff */
[----:B-1----:R-:W-:Y:S01]  /*2e90*/  VIADD R2, R2, 0xc0 ;  /* 0x000000c002027836 */ /* 0x002fe20000000000 */
[----:B------:R-:W-:Y:S01]  /*2ea0*/  SEL R8, R8, RZ, P0 ;  /* 0x000000ff08087207 */ /* 0x000fe20000000000 */
[----:B------:R-:W-:-:S03]  /*2eb0*/  VIADD R11, R11, 0x1 ;  /* 0x000000010b0b7836 */ /* 0x000fc60000000000 */
[----:B------:R-:W1:Y:S01]  /*2ec0*/  LDS.128 R4, [R4+0x140] ;  /* 0x0001400004047984 */ /* 0x000e620000000c00 */
[----:B------:R-:W-:Y:S02]  /*2ed0*/  PRMT R2, RZ, 0x654, R2 ;  /* 0x00000654ff027816 */ /* 0x000fe40000000002 */
[C---:B------:R-:W-:Y:S01]  /*2ee0*/  ISETP.NE.AND P1, PT, R11.reuse, 0x2, PT ;  /* 0x000000020b00780c */ /* 0x040fe20003f25270 */
[----:B------:R-:W-:Y:S01]  /*2ef0*/  @!PT LDS RZ, [RZ] ;  /* 0x00000000fffff984 */ /* 0x000fe20000000800 */
[----:B------:R-:W-:Y:S01]  /*2f00*/  @!PT LDS RZ, [RZ] ;  /* 0x00000000fffff984 */ /* 0x000fe20000000800 */
[----:B------:R-:W-:Y:S01]  /*2f10*/  @!PT LDS RZ, [RZ] ;  /* 0x00000000fffff984 */ /* 0x000fe20000000800 */
[----:B------:R-:W-:Y:S01]  /*2f20*/  @!PT LDS RZ, [RZ] ;  /* 0x00000000fffff984 */ /* 0x000fe20000000800 */
[----:B------:R2:W-:Y:S06]  /*2f30*/  MEMBAR.ALL.CTA ;  /* 0x0000000000007992 */ /* 0x0005ec0000008000 */
[----:B--2---:R-:W2:Y:S01]  /*2f40*/  FENCE.VIEW.ASYNC.S ;  /* 0x00000000000073c6 */ /* 0x004ea20000000000 */
[----:B------:R-:W-:Y:S01]  /*2f50*/  SEL R11, R11, RZ, P1 ;  /* 0x000000ff0b0b7207 */ /* 0x000fe20000800000 */
[----:B--2---:R2:W-:Y:S01]  /*2f60*/  SYNCS.ARRIVE.TRANS64.RED.A1T0 RZ, [R2+URZ], RZ ;  /* 0x000000ff02ff79a7 */ /* 0x0045e200081004ff */
[----:B-1----:R-:W-:-:S02]  /*2f70*/  LOP3.LUT P3, RZ, R6, 0x1, RZ, 0xc0, !PT ;  /* 0x0000000106ff7812 */ /* 0x002fc4000786c0ff */
[----:B------:R-:W-:-:S04]  /*2f80*/  SEL R5, RZ, 0x1, P1 ;  /* 0x00000001ff057807 */ /* 0x000fc80000800000 */
[----:B------:R-:W-:Y:S02]  /*2f90*/  LOP3.LUT R10, R10, R5, RZ, 0x3c, !PT ;  /* 0x000000050a0a7212 */ /* 0x000fe400078e3cff */
[----:B--2---:R-:W-:-:S04]  /*2fa0*/  SEL R2, RZ, 0x1, P0 ;  /* 0x00000001ff027807 */ /* 0x004fc80000000000 */
[----:B------:R-:W-:Y:S01]  /*2fb0*/  LOP3.LUT R9, R9, R2, RZ, 0x3c, !PT ;  /* 0x0000000209097212 */ /* 0x000fe200078e3cff */
[----:B------:R-:W-:Y:S06]  /*2fc0*/  @P3 BRA `(.L_x_56) ;  /* 0xfffffffc002c3947 */ /* 0x000fec000383ffff */
[----:B------:R-:W-:Y:S01]  /*2fd0*/  ULEA UR4, UR5, UR6, 0x3 ;  /* 0x0000000605047291 */ /* 0x000fe2000f8e18ff */
[----:B------:R-:W-:-:S08]  /*2fe0*/  SHF.L.U32 R3, R12, 0x1f, RZ ;  /* 0x0000001f0c037819 */ /* 0x000fd000000006ff */
[----:B------:R-:W1:Y:S02]  /*2ff0*/  SYNCS.PHASECHK.TRANS64 P0, [UR4+0xc0], R3 ;  /* 0x0000c003ff0075a7 */ /* 0x000e640008001004 */
[----:B-1----:R-:W-:Y:S05]  /*3000*/  @P0 BRA `(.L_x_57) ;  /* 0x0000000000080947 */ /* 0x002fea0003800000 */
[----:B------:R-:W1:Y:S02]  /*3010*/  SYNCS.PHASECHK.TRANS64.TRYWAIT P0, [UR4+0xc0], R3 ;  /* 0x0000c003ff0075a7 */ /* 0x000e640008001104 */
[----:B-1----:R-:W-:Y:S05]  /*3020*/  @!P0 BRA `(.L_x_58) ;  /* 0x0000004c00fc8947 */ /* 0x002fea0003800000 */
.L_x_57:
[----:B------:R-:W-:-:S04]  /*3030*/  UIADD3 UR7, UPT, UPT, UR5, 0x1, URZ ;  /* 0x0000000105077890 */ /* 0x000fc8000fffe0ff */
[----:B------:R-:W-:-:S04]  /*3040*/  UISETP.NE.AND UP0, UPT, UR7, 0x2, UPT ;  /* 0x000000020700788c */ /* 0x000fc8000bf05270 */
[----:B------:R-:W-:Y:S02]  /*3050*/  USEL UR8, URZ, 0x1, UP0 ;  /* 0x00000001ff087887 */ /* 0x000fe40008000000 */
[----:B------:R-:W-:-:S04]  /*3060*/  USEL UR7, UR7, URZ, UP0 ;  /* 0x000000ff07077287 */ /* 0x000fc80008000000 */
[----:B------:R-:W-:Y:S01]  /*3070*/  ULEA UR7, UR7, UR6, 0x3 ;  /* 0x0000000607077291 */ /* 0x000fe2000f8e18ff */
[----:B-1----:R-:W-:-:S04]  /*3080*/  LOP3.LUT R3, R12, UR8, RZ, 0x3c, !PT ;  /* 0x000000080c037c12 */ /* 0x002fc8000f8e3cff */
[----:B------:R-:W-:-:S04]  /*3090*/  SHF.L.U32 R0, R3, 0x1f, RZ ;  /* 0x0000001f03007819 */ /* 0x000fc800000006ff */
[----:B------:R-:W1:Y:S02]  /*30a0*/  SYNCS.PHASECHK.TRANS64 P0, [UR7+0xc0], R0 ;  /* 0x0000c000ff0075a7 */ /* 0x000e640008001007 */
[----:B-1----:R-:W-:Y:S05]  /*30b0*/  @P0 EXIT ;  /* 0x000000000000094d */ /* 0x002fea0003800000 */
[----:B------:R-:W-:Y:S02]  /*30c0*/  SHF.L.U32 R3, R3, 0x1f, RZ ;  /* 0x0000001f03037819 */ /* 0x000fe400000006ff */
[----:B------:R-:W-:-:S07]  /*30d0*/  MOV R0, UR7 ;  /* 0x0000000700007c02 */ /* 0x000fce0008000f00 */
.L_x_59:
[----:B-1----:R1:W2:Y:S02]  /*30e0*/  SYNCS.PHASECHK.TRANS64.TRYWAIT P0, [R0+URZ+0xc0], R3 ;  /* 0x0000c003000075a7 */ /* 0x0022a400080011ff */
[----:B--2---:R-:W-:Y:S05]  /*30f0*/  @!P0 NANOSLEEP.SYNCS 0x989680 ;  /* 0x009896800000895d */ /* 0x004fea0003900000 */
[----:B------:R-:W2:Y:S02]  /*3100*/  @!P0 SYNCS.PHASECHK.TRANS64 P0, [R0+URZ+0xc0], R3 ;  /* 0x0000c003000085a7 */ /* 0x000ea400080010ff */
[----:B--2---:R-:W-:Y:S05]  /*3110*/  @P0 EXIT ;  /* 0x000000000000094d */ /* 0x004fea0003800000 */
[----:B------:R-:W-:Y:S05]  /*3120*/  BRA `(.L_x_59) ;  /* 0xfffffffc00ec7947 */ /* 0x000fea000383ffff */
.L_x_52:
[----:B------:R-:W-:Y:S05]  /*3130*/  BRA.U UP4, `(.L_x_60) ;  /* 0x0000000d04d87547 */ /* 0x000fea000b800000 */
[----:B------:R-:W1:Y:S01]  /*3140*/  S2UR UR7, SR_CgaCtaId ;  /* 0x00000000000779c3 */ /* 0x000e620000008800 */
[----:B------:R-:W-:Y:S01]  /*3150*/  UMOV UR4, 0x40 ;  /* 0x0000004000047882 */ /* 0x000fe20000000000 */
[----:B------:R-:W-:Y:S01]  /*3160*/  NOP ;  /* 0x0000000000007918 */ /* 0x000fe20000000000 */
[----:B------:R-:W-:Y:S01]  /*3170*/  UMOV UR6, 0x400 ;  /* 0x0000040000067882 */ /* 0x000fe20000000000 */
[----:B-1----:R-:W-:Y:S02]  /*3180*/  ULEA UR5, UR7, UR4, 0x18 ;  /* 0x0000000407057291 */ /* 0x002fe4000f8ec0ff */
[----:B------:R-:W-:-:S07]  /*3190*/  ULEA UR6, UR7, UR6, 0x18 ;  /* 0x0000000607067291 */ /* 0x000fce000f8ec0ff */
[----:B------:R-:W1:Y:S02]  /*31a0*/  LDS.U8 R0, [UR5+0x1c] ;  /* 0x00001c05ff007984 */ /* 0x000e640008000000 */
[----:B-1----:R-:W-:-:S13]  /*31b0*/  ISETP.NE.AND P0, PT, R0, RZ, PT ;  /* 0x000000ff0000720c */ /* 0x002fda0003f05270 */
[----:B------:R-:W-:Y:S05]  /*31c0*/  @P0 BRA `(.L_x_61) ;  /* 0x0000000000580947 */ /* 0x000fea0003800000 */
[----:B------:R-:W-:-:S13]  /*31d0*/  ELECT P0, URZ, PT ;  /* 0x0000000000ff782f */ /* 0x000fda0003800000 */
[----:B------:R-:W-:Y:S05]  /*31e0*/  @!P0 BRA `(.L_x_62) ;  /* 0x0000000000608947 */ /* 0x000fea0003800000 */
[----:B------:R-:W-:Y:S01]  /*31f0*/  UMOV UR4, 0x10 ;  /* 0x0000001000047882 */ /* 0x000fe20000000000 */
[----:B------:R-:W-:Y:S01]  /*3200*/  HFMA2 R0, -RZ, RZ, 0, 5.9604644775390625e-08 ;  /* 0x00000001ff007431 */ /* 0x000fe200000001ff */
[----:B------:R-:W-:-:S03]  /*3210*/  MOV R3, 0xffff ;  /* 0x0000ffff00037802 */ /* 0x000fc60000000f00 */
[----:B------:R-:W-:Y:S04]  /*3220*/  DEPBAR.LE SB1, 0x36 ;  /* 0x00009d800000791a */ /* 0x000fe80000000000 */
[----:B------:R-:W1:Y:S02]  /*3230*/  UTCATOMSWS.FIND_AND_SET.ALIGN UP0, UR4, UR4 ;  /* 0x00000004000475e3 */ /* 0x000e640008000800 */
[----:B-1----:R-:W-:Y:S01]  /*3240*/  MOV R4, UR4 ;  /* 0x0000000400047c02 */ /* 0x002fe20008000f00 */
[----:B------:R-:W-:Y:S06]  /*3250*/  BRA.U UP0, `(.L_x_63) ;  /* 0x0000000100187547 */ /* 0x000fec000b800000 */
.L_x_64:
[----:B------:R-:W-:Y:S05]  /*3260*/  NANOSLEEP 0x64 ;  /* 0x000000640000795d */ /* 0x000fea0003800000 */
[----:B------:R-:W-:-:S05]  /*3270*/  UMOV UR4, 0x10 ;  /* 0x0000001000047882 */ /* 0x000fca0000000000 */
[----:B------:R-:W-:Y:S04]  /*3280*/  DEPBAR.LE SB1, 0x36 ;  /* 0x00009d800000791a */ /* 0x000fe80000000000 */
[----:B------:R-:W1:Y:S02]  /*3290*/  UTCATOMSWS.FIND_AND_SET.ALIGN UP0, UR4, UR4 ;  /* 0x00000004000475e3 */ /* 0x000e640008000800 */
[----:B-1----:R-:W-:Y:S01]  /*32a0*/  MOV R4, UR4 ;  /* 0x0000000400047c02 */ /* 0x002fe20008000f00 */
[----:B------:R-:W-:Y:S05]  /*32b0*/  BRA.U !UP0, `(.L_x_64) ;  /* 0xfffffffd08e87547 */ /* 0x000fea000b83ffff */
.L_x_63:
[-C--:B------:R-:W-:Y:S02]  /*32c0*/  SHF.L.U32 R3, R3, R4.reuse, RZ ;  /* 0x0000000403037219 */ /* 0x080fe400000006ff */
[----:B------:R-:W-:Y:S01]  /*32d0*/  SHF.L.U32 R0, R0, R4, RZ ;  /* 0x0000000400007219 */ /* 0x000fe200000006ff */
[----:B------:R-:W-:Y:S02]  /*32e0*/  IMAD.SHL.U32 R4, R4, 0x20, RZ ;  /* 0x0000002004047824 */ /* 0x000fe400078e00ff */
[----:B------:R1:W-:Y:S04]  /*32f0*/  ATOMS.OR RZ, [UR5+0x14], R3 ;  /* 0x00001403ffff798c */ /* 0x0003e8000b000005 */
[----:B------:R1:W-:Y:S04]  /*3300*/  ATOMS.OR RZ, [UR5+0x18], R0 ;  /* 0x00001800ffff798c */ /* 0x0003e8000b000005 */
[----:B------:R1:W-:Y:S01]  /*3310*/  STS [UR6+0x160], R4 ;  /* 0x00016004ff007988 */ /* 0x0003e20008000806 */
[----:B------:R-:W-:Y:S05]  /*3320*/  BRA `(.L_x_62) ;  /* 0x0000000000107947 */ /* 0x000fea0003800000 */
.L_x_61:
[----:B------:R-:W-:Y:S02]  /*3330*/  MOV R0, 0xffffffff ;  /* 0xffffffff00007802 */ /* 0x000fe40000000f00 */
[----:B------:R-:W-:-:S03]  /*3340*/  MOV R4, 0x3370 ;  /* 0x0000337000047802 */ /* 0x000fc60000000f00 */
[----:B------:R1:W-:Y:S04]  /*3350*/  STS [UR6+0x160], R0 ;  /* 0x00016000ff007988 */ /* 0x0003e80008000806 */
[----:B-1---5:R-:W-:Y:S05]  /*3360*/  CALL.REL.NOINC `($__internal_1_$__cuda_sm10x_tcgen05_guardrail_trap_phase_invalid_during_alloc) ;  /* 0x0000005000b87944 */ /* 0x022fea0003c00000 */
.L_x_62:
[----:B------:R-:W-:Y:S05]  /*3370*/  WARPSYNC.ALL ;  /* 0x0000000000007948 */ /* 0x000fea0003800000 */
[----:B------:R-:W2:Y:S01]  /*3380*/  S2UR UR4, SR_CgaCtaId ;  /* 0x00000000000479c3 */ /* 0x000ea20000008800 */
[----:B------:R-:W-:Y:S01]  /*3390*/  UMOV UR26, 0x400 ;  /* 0x00000400001a7882 */ /* 0x000fe20000000000 */
[----:B------:R-:W-:-:S06]  /*33a0*/  NOP ;  /* 0x0000000000007918 */ /* 0x000fcc0000000000 */
[----:B------:R-:W-:Y:S06]  /*33b0*/  BAR.ARV 0x6, 0xa0 ;  /* 0x0182800000007b1d */ /* 0x000fec0000002000 */
[----:B------:R-:W3:Y:S01]  /*33c0*/  LDCU UR5, c[0x0][0x38c] ;  /* 0x00007180ff0577ac */ /* 0x000ee20008000800 */
[----:B------:R-:W-:Y:S01]  /*33d0*/  LOP3.LUT R2, R2, 0xffff, RZ, 0xc0, !PT ;  /* 0x0000ffff02027812 */ /* 0x000fe200078ec0ff */
[----:B------:R-:W-:Y:S01]  /*33e0*/  IMAD.MOV.U32 R11, RZ, RZ, 0x1 ;  /* 0x00000001ff0b7424 */ /* 0x000fe200078e00ff */
[----:B------:R-:W-:Y:S01]  /*33f0*/  CS2R R8, SRZ ;  /* 0x0000000000087805 */ /* 0x000fe2000001ff00 */
[----:B------:R-:W4:Y:S01]  /*3400*/  LDCU UR7, c[0x0][0x38c] ;  /* 0x00007180ff0777ac */ /* 0x000f220008000800 */
[----:B------:R-:W-:Y:S01]  /*3410*/  R2UR UR27, R2 ;  /* 0x00000000021b72ca */ /* 0x000fe200000e0000 */
[----:B------:R-:W-:Y:S01]  /*3420*/  IMAD.MOV.U32 R10, RZ, RZ, RZ ;  /* 0x000000ffff0a7224 */ /* 0x000fe200078e00ff */
[----:B------:R-:W-:Y:S01]  /*3430*/  UMOV UR30, URZ ;  /* 0x000000ff001e7c82 */ /* 0x000fe20008000000 */
[----:B------:R-:W-:Y:S01]  /*3440*/  UMOV UR24, URZ ;  /* 0x000000ff00187c82 */ /* 0x000fe20008000000 */
[----:B--2---:R-:W-:Y:S01]  /*3450*/  ULEA UR26, UR4, UR26, 0x18 ;  /* 0x0000001a041a7291 */ /* 0x004fe2000f8ec0ff */
[----:B------:R-:W-:Y:S01]  /*3460*/  UMOV UR38, 0x0 ;  /* 0x0000000000267882 */ /* 0x000fe20000000000 */
[----:B------:R-:W-:-:S02]  /*3470*/  UMOV UR39, 0x4200010 ;  /* 0x0420001000277882 */ /* 0x000fc40000000000 */
[----:B------:R-:W-:Y:S02]  /*3480*/  UIADD3 UR4, UPT, UPT, UR26, 0x4400, URZ ;  /* 0x000044001a047890 */ /* 0x000fe4000fffe0ff */
[----:B------:R-:W-:Y:S02]  /*3490*/  UIADD3 UR6, UPT, UPT, UR26, 0x14400, URZ ;  /* 0x000144001a067890 */ /* 0x000fe4000fffe0ff */
[----:B---3--:R-:W-:Y:S01]  /*34a0*/  UIADD3 UR5, UPT, UPT, UR5, 0x7f, URZ ;  /* 0x0000007f05057890 */ /* 0x008fe2000fffe0ff */
[----:B-1----:R-:W1:Y:S01]  /*34b0*/  LDS R0, [UR26+0x160] ;  /* 0x0001601aff007984 */ /* 0x002e620008000800 */
[----:B------:R-:W-:Y:S01]  /*34c0*/  UMOV UR36, 0x0 ;  /* 0x0000000000247882 */ /* 0x000fe20000000000 */
[----:B------:R-:W-:Y:S01]  /*34d0*/  UMOV UR37, 0x4200010 ;  /* 0x0420001000257882 */ /* 0x000fe20000000000 */
[----:B------:R-:W-:Y:S02]  /*34e0*/  USHF.R.S32.HI UR40, URZ, 0x1f, UR5 ;  /* 0x0000001fff287899 */ /* 0x000fe40008011405 */
[----:B----4-:R-:W-:-:S02]  /*34f0*/  UISETP.GE.AND UP4, UPT, UR7, 0x1, UPT ;  /* 0x000000010700788c */ /* 0x010fc4000bf86270 */
[----:B------:R-:W-:Y:S02]  /*3500*/  ULEA.HI UR40, UR40, UR5, URZ, 0x7 ;  /* 0x0000000528287291 */ /* 0x000fe4000f8f38ff */
[----:B------:R-:W-:Y:S02]  /*3510*/  USHF.R.U32.HI UR5, URZ, 0x4, UR4 ;  /* 0x00000004ff057899 */ /* 0x000fe40008011604 */
[----:B------:R-:W-:Y:S02]  /*3520*/  USHF.R.S32.HI UR40, URZ, 0x7, UR40 ;  /* 0x00000007ff287899 */ /* 0x000fe40008011428 */
[----:B------:R-:W-:Y:S02]  /*3530*/  USHF.R.U32.HI UR4, URZ, 0x4, UR6 ;  /* 0x00000004ff047899 */ /* 0x000fe40008011606 */
[----:B------:R-:W-:Y:S02]  /*3540*/  UISETP.LT.AND UP0, UPT, UR40, 0x1, UPT ;  /* 0x000000012800788c */ /* 0x000fe4000bf01270 */
[----:B------:R-:W-:-:S02]  /*3550*/  ULOP3.LUT UR5, UR5, 0x3fff, URZ, 0xc0, !UPT ;  /* 0x00003fff05057892 */ /* 0x000fc4000f8ec0ff */
[----:B------:R-:W-:Y:S02]  /*3560*/  ULOP3.LUT UR4, UR4, 0x3fff, URZ, 0xc0, !UPT ;  /* 0x00003fff04047892 */ /* 0x000fe4000f8ec0ff */
[----:B------:R-:W-:Y:S02]  /*3570*/  USEL UR41, UR40, 0x1, !UP0 ;  /* 0x0000000128297887 */ /* 0x000fe4000c000000 */
[----:B------:R-:W-:Y:S02]  /*3580*/  ULOP3.LUT UR28, UR5, 0x10000, URZ, 0xfc, !UPT ;  /* 0x00010000051c7892 */ /* 0x000fe4000f8efcff */
[----:B------:R-:W-:Y:S02]  /*3590*/  ULOP3.LUT UR29, UR4, 0x10000, URZ, 0xfc, !UPT ;  /* 0x00010000041d7892 */ /* 0x000fe4000f8efcff */
[----:B------:R-:W-:Y:S01]  /*35a0*/  UIADD3 UR41, UPT, UPT, -UR41, URZ, URZ ;  /* 0x000000ff29297290 */ /* 0x000fe2000fffe1ff */
[----:B------:R-:W-:Y:S01]  /*35b0*/  UMOV UR34, 0x0 ;  /* 0x0000000000227882 */ /* 0x000fe20000000000 */
[----:B------:R-:W-:Y:S01]  /*35c0*/  UMOV UR35, 0x4200010 ;  /* 0x0420001000237882 */ /* 0x000fe20000000000 */
[----:B------:R-:W-:Y:S01]  /*35d0*/  UMOV UR32, 0x0 ;  /* 0x0000000000207882 */ /* 0x000fe20000000000 */
[----:B------:R-:W-:Y:S01]  /*35e0*/  UMOV UR33, 0x4200010 ;  /* 0x0420001000217882 */ /* 0x000fe20000000000 */
[----:B-1----:R-:W-:-:S15]  /*35f0*/  R2UR UR42, R0 ;  /* 0x00000000002a72ca */ /* 0x002fde00000e0000 */
.L_x_71:
[----:B------:R-:W-:Y:S02]  /*3600*/  LEA R0, R10, UR26, 0x3 ;  /* 0x0000001a0a007c11 */ /* 0x000fe4000f8e18ff */
[----:B------:R-:W-:Y:S02]  /*3610*/  SHF.L.U32 R5, R9, 0x1f, RZ ;  /* 0x0000001f09057819 */ /* 0x000fe400000006ff */
[----:B------:R-:W-:Y:S01]  /*3620*/  PLOP3.LUT P0, PT, PT, PT, UP4, 0x80, 0x8 ;  /* 0x000000000008781c */ /* 0x000fe20003f0f048 */
[----:B------:R-:W-:Y:S01]  /*3630*/  VIADD R3, R0, 0xc0 ;  /* 0x000000c000037836 */ /* 0x000fe20000000000 */
[----:B-1----:R-:W1:Y:S02]  /*3640*/  SYNCS.PHASECHK.TRANS64.TRYWAIT P1, [R0+URZ+0xb0], R5 ;  /* 0x0000b005000075a7 */ /* 0x002e6400080211ff */
[----:B-1-3--:R-:W-:Y:S09]  /*3650*/  @!P1 BRA `(.L_x_65) ;  /* 0x0000004800889947 */ /* 0x00aff20003800000 */
.L_x_140:
[----:B------:R-:W-:Y:S01]  /*3660*/  LEA R4, R10, UR26, 0x4 ;  /* 0x0000001a0a047c11 */ /* 0x000fe2000f8e20ff */
[----:B------:R-:W-:Y:S01]  /*3670*/  @UP4 ULEA UR4, UR24, UR26, 0x3 ;  /* 0x0000001a18044291 */ /* 0x000fe2000f8e18ff */
[----:B------:R-:W-:Y:S01]  /*3680*/  PLOP3.LUT P2, PT, PT, PT, PT, 0x80, 0x8 ;  /* 0x000000000008781c */ /* 0x000fe20003f4f070 */
[----:B------:R-:W-:Y:S01]  /*3690*/  ULEA UR31, UR30, UR26, 0x3 ;  /* 0x0000001a1e1f7291 */ /* 0x000fe2000f8e18ff */
[----:B------:R-:W-:Y:S02]  /*36a0*/  PRMT R3, RZ, 0x654, R3 ;  /* 0x00000654ff037816 */ /* 0x000fe40000000003 */
[----:B-1----:R-:W1:Y:S01]  /*36b0*/  LDS.128 R4, [R4+0x140] ;  /* 0x0001400004047984 */ /* 0x002e620000000c00 */
[----:B------:R-:W-:Y:S02]  /*36c0*/  @P0 SHF.L.U32 R2, R8, 0x1f, RZ ;  /* 0x0000001f08020819 */ /* 0x000fe400000006ff */
[----:B------:R-:W-:Y:S01]  /*36d0*/  SHF.L.U32 R0, R11, 0x1f, RZ ;  /* 0x0000001f0b007819 */ /* 0x000fe200000006ff */
[----:B------:R-:W-:Y:S01]  /*36e0*/  @!PT LDS RZ, [RZ] ;  /* 0x00000000fffff984 */ /* 0x000fe20000000800 */
[----:B------:R-:W-:Y:S01]  /*36f0*/  @!PT LDS RZ, [RZ] ;  /* 0x00000000fffff984 */ /* 0x000fe20000000800 */
[----:B------:R-:W-:Y:S01]  /*3700*/  @!PT LDS RZ, [RZ] ;  /* 0x00000000fffff984 */ /* 0x000fe20000000800 */
[----:B------:R-:W-:Y:S01]  /*3710*/  @!PT LDS RZ, [RZ] ;  /* 0x00000000fffff984 */ /* 0x000fe20000000800 */
[----:B------:R2:W-:Y:S06]  /*3720*/  MEMBAR.ALL.CTA ;  /* 0x0000000000007992 */ /* 0x0005ec0000008000 */
[----:B--2---:R-:W2:Y:S02]  /*3730*/  FENCE.VIEW.ASYNC.S ;  /* 0x00000000000073c6 */ /* 0x004ea40000000000 */
[----:B--2---:R2:W-:Y:S01]  /*3740*/  SYNCS.ARRIVE.TRANS64.RED.A1T0 RZ, [R3+URZ], RZ ;  /* 0x000000ff03ff79a7 */ /* 0x0045e200081004ff */
[----:B------:R2:W3:Y:S01]  /*3750*/  @P0 SYNCS.PHASECHK.TRANS64.TRYWAIT P2, [UR4], R2 ;  /* 0x00000002ff0005a7 */ /* 0x0004e20008041104 */
[----:B------:R-:W-:Y:S01]  /*3760*/  ULEA.HI UR4, UR30, UR30, URZ, 0x1 ;  /* 0x0000001e1e047291 */ /* 0x000fe2000f8f08ff */
[----:B-1----:R-:W-:-:S03]  /*3770*/  LOP3.LUT P1, RZ, R6, 0x1, RZ, 0xc0, !PT ;  /* 0x0000000106ff7812 */ /* 0x002fc6000782c0ff */
[----:B------:R-:W-:Y:S02]  /*3780*/  USHF.L.U32 UR11, UR4, 0x6, URZ ;  /* 0x00000006040b7899 */ /* 0x000fe400080006ff */
[----:B------:R-:W-:Y:S02]  /*3790*/  ULOP3.LUT UR4, UR4, 0xffe, URZ, 0xc0, !UPT ;  /* 0x00000ffe04047892 */ /* 0x000fe4000f8ec0ff */
[----:B------:R-:W-:Y:S02]  /*37a0*/  ULOP3.LUT UR11, UR11, 0xffffff80, URZ, 0xc0, !UPT ;  /* 0xffffff800b0b7892 */ /* 0x000fe4000f8ec0ff */
[----:B------:R-:W-:Y:S02]  /*37b0*/  UIADD3 UR4, UPT, UPT, -UR4, UR30, URZ ;  /* 0x0000001e04047290 */ /* 0x000fe4000fffe1ff */
[----:B------:R-:W-:Y:S01]  /*37c0*/  UIADD3 UR11, UPT, UPT, UR42, UR11, URZ ;  /* 0x0000000b2a0b7290 */ /* 0x000fe2000fffe0ff */
[----:B------:R-:W1:Y:S03]  /*37d0*/  SYNCS.PHASECHK.TRANS64.TRYWAIT P0, [UR31+0xf0], R0 ;  /* 0x0000f000ff0075a7 */ /* 0x000e66000800111f */
[----:B------:R-:W-:Y:S01]  /*37e0*/  ULEA UR11, UR4, UR11, 0x14 ;  /* 0x0000000b040b7291 */ /* 0x000fe2000f8ea0ff */
[----:B-123--:R-:W-:Y:S11]  /*37f0*/  @!P0 BRA `(.L_x_66) ;  /* 0x0000004800348947 */ /* 0x00eff60003800000 */
.L_x_142:
[----:B------:R-:W-:Y:S01]  /*3800*/  IADD3 R10, PT, PT, R10, 0x1, RZ ;  /* 0x000000010a0a7810 */ /* 0x000fe20007ffe0ff */
[----:B------:R-:W-:Y:S06]  /*3810*/  BRA.U !UP4, `(.L_x_67) ;  /* 0x000000010cc07547 */ /* 0x000fec000b800000 */
[----:B------:R-:W-:Y:S01]  /*3820*/  UPLOP3.LUT UP2, UPT, UPT, UPT, UPT, 0x40, 0x4 ;  /* 0x000000000004789c */ /* 0x000fe20003f4e870 */
[----:B------:R-:W-:Y:S01]  /*3830*/  UMOV UR23, UR41 ;  /* 0x0000002900177c82 */ /* 0x000fe20008000000 */
[----:B------:R-:W-:Y:S01]  /*3840*/  UMOV UR22, UR40 ;  /* 0x0000002800167c82 */ /* 0x000fe20008000000 */
[----:B------:R-:W-:-:S08]  /*3850*/  UMOV UR10, UR24 ;  /* 0x00000018000a7c82 */ /* 0x000fd00008000000 */
.L_x_70:
[----:B------:R-:W-:Y:S02]  /*3860*/  UIADD3 UR23, UPT, UPT, UR23, 0x1, URZ ;  /* 0x0000000117177890 */ /* 0x000fe4000fffe0ff */
[----:B--2---:R-:W-:Y:S02]  /*3870*/  ULEA UR5, UR10, UR26, 0x3 ;  /* 0x0000001a0a057291 */ /* 0x004fe4000f8e18ff */
[----:B------:R-:W-:Y:S01]  /*3880*/  UISETP.NE.AND UP3, UPT, UR23, URZ, UPT ;  /* 0x000000ff1700728c */ /* 0x000fe2000bf65270 */
[----:B---3--:R-:W-:Y:S10]  /*3890*/  @P2 BRA `(.L_x_68) ;  /* 0x00000000000c2947 */ /* 0x008ff40003800000 */
[----:B-1----:R-:W-:Y:S04]  /*38a0*/  SHF.L.U32 R3, R8, 0x1f, RZ ;  /* 0x0000001f08037819 */ /* 0x002fe800000006ff */
[----:B------:R-:W1:Y:S02]  /*38b0*/  SYNCS.PHASECHK.TRANS64.TRYWAIT P0, [UR5], R3 ;  /* 0x00000003ff0075a7 */ /* 0x000e640008001105 */
[----:B-1----:R-:W-:Y:S05]  /*38c0*/  @!P0 BRA `(.L_x_69) ;  /* 0x0000004800188947 */ /* 0x002fea0003800000 */
.L_x_68:
[----:B------:R-:W-:Y:S01]  /*38d0*/  UISETP.NE.AND UP0, UPT, UR22, 0x1, UPT ;  /* 0x000000011600788c */ /* 0x000fe2000bf05270 */
[----:B------:R-:W-:Y:S01]  /*38e0*/  PLOP3.LUT P2, PT, PT, PT, PT, 0x80, 0x8 ;  /* 0x000000000008781c */ /* 0x000fe20003f4f070 */
[----:B------:R-:W-:Y:S02]  /*38f0*/  UIADD3 UR4, UPT, UPT, UR10, 0x1, URZ ;  /* 0x000000010a047890 */ /* 0x000fe4000fffe0ff */
[----:B------:R-:W-:Y:S02]  /*3900*/  UIADD3 UR25, UPT, UPT, UR5, 0x40, URZ ;  /* 0x0000004005197890 */ /* 0x000fe4000fffe0ff */
[----:B------:R-:W-:Y:S01]  /*3910*/  UISETP.NE.AND UP1, UPT, UR4, 0x8, UPT ;  /* 0x000000080400788c */ /* 0x000fe2000bf25270 */
[----:B------:R-:W-:Y:S01]  /*3920*/  PLOP3.LUT P0, PT, PT, PT, UP0, 0x80, 0x8 ;  /* 0x000000000008781c */ /* 0x000fe20003f0f008 */
[----:B------:R-:W-:Y:S02]  /*3930*/  UIADD3 UR22, UPT, UPT, UR22, -0x1, URZ ;  /* 0xffffffff16167890 */ /* 0x000fe4000fffe0ff */
[----:B------:R-:W-:Y:S02]  /*3940*/  USEL UR6, URZ, 0x1, UP1 ;  /* 0x00000001ff067887 */ /* 0x000fe40008800000 */
[----:B------:R-:W-:Y:S01]  /*3950*/  USEL UR24, UR4, URZ, UP1 ;  /* 0x000000ff04187287 */ /* 0x000fe20008800000 */
[----:B------:R-:W-:Y:S01]  /*3960*/  UMOV UR7, 0x40004040 ;  /* 0x4000404000077882 */ /* 0x000fe20000000000 */
[----:B------:R-:W-:Y:S02]  /*3970*/  UMOV UR5, 0x40004040 ;  /* 0x4000404000057882 */ /* 0x000fe40000000000 */
[----:B------:R-:W-:Y:S01]  /*3980*/  @UP0 ULEA UR4, UR24, UR26, 0x3 ;  /* 0x0000001a18040291 */ /* 0x000fe2000f8e18ff */
[----:B------:R-:W-:Y:S01]  /*3990*/  LOP3.LUT R8, R8, UR6, RZ, 0x3c, !PT ;  /* 0x0000000608087c12 */ /* 0x000fe2000f8e3cff */
[----:B------:R-:W-:Y:S01]  /*39a0*/  ULEA UR6, UR10, UR29, 0xa ;  /* 0x0000001d0a067291 */ /* 0x000fe2000f8e50ff */
[----:B------:R-:W-:Y:S02]  /*39b0*/  UMOV UR21, 0x40004040 ;  /* 0x4000404000157882 */ /* 0x000fe40000000000 */
[----:B-1----:R-:W-:Y:S01]  /*39c0*/  @P0 SHF.L.U32 R0, R8, 0x1f, RZ ;  /* 0x0000001f08000819 */ /* 0x002fe200000006ff */
[----:B------:R-:W-:Y:S02]  /*39d0*/  UIADD3 UR20, UPT, UPT, UR6, 0x2, URZ ;  /* 0x0000000206147890 */ /* 0x000fe4000fffe0ff */
[----:B------:R-:W-:Y:S01]  /*39e0*/  UIADD3 UR16, UPT, UPT, UR6, 0x4, URZ ;  /* 0x0000000406107890 */ /* 0x000fe2000fffe0ff */
[----:B------:R2:W3:Y:S01]  /*39f0*/  @P0 SYNCS.PHASECHK.TRANS64.TRYWAIT P2, [UR4], R0 ;  /* 0x00000000ff0005a7 */ /* 0x0004e20008041104 */
[----:B------:R-:W-:Y:S02]  /*3a00*/  ULEA UR4, UR10, UR28, 0x9 ;  /* 0x0000001c0a047291 */ /* 0x000fe4000f8e48ff */
[----:B------:R-:W-:Y:S02]  /*3a10*/  UIADD3 UR12, UPT, UPT, UR6, 0x6, URZ ;  /* 0x00000006060c7890 */ /* 0x000fe4000fffe0ff */
[----:B------:R-:W-:Y:S02]  /*3a20*/  UIADD3 UR18, UPT, UPT, UR4, 0x2, URZ ;  /* 0x0000000204127890 */ /* 0x000fe4000fffe0ff */
[----:B------:R-:W-:Y:S02]  /*3a30*/  UIADD3 UR14, UPT, UPT, UR4, 0x4, URZ ;  /* 0x00000004040e7890 */ /* 0x000fe4000fffe0ff */
[----:B------:R-:W-:Y:S01]  /*3a40*/  UIADD3 UR8, UPT, UPT, UR4, 0x6, URZ ;  /* 0x0000000604087890 */ /* 0x000fe2000fffe0ff */
[----:B------:R2:W-:Y:S01]  /*3a50*/  UTCQMMA gdesc[UR4], gdesc[UR6], tmem[UR11], tmem[UR38], idesc[UR39], UP2 ;  /* 0x00ff2606040075ea */ /* 0x0005e2000900030b */
[----:B------:R-:W-:Y:S01]  /*3a60*/  UPLOP3.LUT UP2, UPT, UPT, UPT, UPT, 0x80, 0x8 ;  /* 0x000000000008789c */ /* 0x000fe20003f4f070 */
[----:B------:R-:W-:Y:S01]  /*3a70*/  UMOV UR19, 0x40004040 ;  /* 0x4000404000137882 */ /* 0x000fe20000000000 */
[----:B------:R-:W-:Y:S01]  /*3a80*/  UMOV UR17, 0x40004040 ;  /* 0x4000404000117882 */ /* 0x000fe20000000000 */
[----:B------:R2:W-:Y:S01]  /*3a90*/  UTCQMMA gdesc[UR18], gdesc[UR20], tmem[UR11], tmem[UR36], idesc[UR37], UPT ;  /* 0x00ff2414120075ea */ /* 0x0005e2000b80030b */
[----:B------:R-:W-:Y:S01]  /*3aa0*/  UMOV UR15, 0x40004040 ;  /* 0x40004040000f7882 */ /* 0x000fe20000000000 */
[----:B------:R-:W-:Y:S01]  /*3ab0*/  UMOV UR13, 0x40004040 ;  /* 0x40004040000d7882 */ /* 0x000fe20000000000 */
[----:B------:R-:W-:Y:S01]  /*3ac0*/  UMOV UR9, 0x40004040 ;  /* 0x4000404000097882 */ /* 0x000fe20000000000 */
[----:B------:R2:W-:Y:S01]  /*3ad0*/  UTCQMMA gdesc[UR14], gdesc[UR16], tmem[UR11], tmem[UR34], idesc[UR35], UPT ;  /* 0x00ff22100e0075ea */ /* 0x0005e2000b80030b */
[----:B------:R2:W-:Y:S01]  /*3ae0*/  UTCQMMA gdesc[UR8], gdesc[UR12], tmem[UR11], tmem[UR32], idesc[UR33], UPT ;  /* 0x00ff200c080075ea */ /* 0x0005e2000b80030b */
[----:B------:R2:W-:Y:S01]  /*3af0*/  UTCBAR.MULTICAST [UR25], URZ, UR27 ;  /* 0x000000ff190073e9 */ /* 0x0005e2000800081b */
[----:B------:R-:W-:Y:S01]  /*3b00*/  UMOV UR10, UR24 ;  /* 0x00000018000a7c82 */ /* 0x000fe20008000000 */
[----:B------:R-:W-:Y:S05]  /*3b10*/  BRA.U UP3, `(.L_x_70) ;  /* 0xfffffffd03507547 */ /* 0x000fea000b83ffff */
.L_x_67:
[----:B--2---:R-:W-:Y:S01]  /*3b20*/  UIADD3 UR4, UPT, UPT, UR30, 0x1, URZ ;  /* 0x000000011e047890 */ /* 0x004fe2000fffe0ff */
[C---:B------:R-:W-:Y:S01]  /*3b30*/  ISETP.NE.AND P0, PT, R10.reuse, 0x2, PT ;  /* 0x000000020a00780c */ /* 0x040fe20003f05270 */
[----:B------:R-:W-:Y:S02]  /*3b40*/  UIADD3 UR5, UPT, UPT, UR31, 0xd0, URZ ;  /* 0x000000d01f057890 */ /* 0x000fe4000fffe0ff */
[----:B------:R-:W-:Y:S01]  /*3b50*/  UISETP.NE.AND UP0, UPT, UR4, 0x4, UPT ;  /* 0x000000040400788c */ /* 0x000fe2000bf05270 */
[----:B-1----:R-:W-:Y:S02]  /*3b60*/  SEL R0, RZ, 0x1, P0 ;  /* 0x00000001ff007807 */ /* 0x002fe40000000000 */
[----:B------:R-:W-:Y:S01]  /*3b70*/  SEL R10, R10, RZ, P0 ;  /* 0x000000ff0a0a7207 */ /* 0x000fe20000000000 */
[----:B------:R-:W-:Y:S01]  /*3b80*/  USEL UR6, URZ, 0x1, UP0 ;  /* 0x00000001ff067887 */ /* 0x000fe20008000000 */
[----:B------:R-:W-:Y:S01]  /*3b90*/  LOP3.LUT R9, R9, R0, RZ, 0x3c, !PT ;  /* 0x0000000009097212 */ /* 0x000fe200078e3cff */
[----:B------:R-:W-:Y:S01]  /*3ba0*/  USEL UR30, UR4, URZ, UP0 ;  /* 0x000000ff041e7287 */ /* 0x000fe20008000000 */
[----:B------:R1:W-:Y:S03]  /*3bb0*/  UTCBAR [UR5], URZ ;  /* 0x000000ff050073e9 */ /* 0x0003e600080000ff */
[----:B------:R-:W-:Y:S01]  /*3bc0*/  LOP3.LUT R11, R11, UR6, RZ, 0x3c, !PT ;  /* 0x000000060b0b7c12 */ /* 0x000fe2000f8e3cff */
[----:B------:R-:W-:Y:S07]  /*3bd0*/  @P1 BRA `(.L_x_71) ;  /* 0xfffffff800881947 */ /* 0x000fee000383ffff */
[----:B------:R-:W2:Y:S01]  /*3be0*/  S2UR UR8, SR_CgaCtaId ;  /* 0x00000000000879c3 */ /* 0x000ea20000008800 */
[----:B------:R-:W-:Y:S01]  /*3bf0*/  ELECT P0, URZ, PT ;  /* 0x0000000000ff782f */ /* 0x000fe20003800000 */
[----:B------:R-:W-:Y:S01]  /*3c00*/  IMAD.MOV.U32 R0, RZ, RZ, 0x1 ;  /* 0x00000001ff007424 */ /* 0x000fe200078e00ff */
[----:B------:R-:W-:Y:S01]  /*3c10*/  UIADD3 UR26, UPT, UPT, UR26, 0xf0, URZ ;  /* 0x000000f01a1a7890 */ /* 0x000fe2000fffe0ff */
[----:B------:R-:W-:Y:S01]  /*3c20*/  SHF.L.U32 R3, R11, 0x1f, RZ ;  /* 0x0000001f0b037819 */ /* 0x000fe200000006ff */
[----:B------:R-:W-:-:S03]  /*3c30*/  UMOV UR4, 0x40 ;  /* 0x0000004000047882 */ /* 0x000fc60000000000 */
[----:B------:R-:W-:Y:S01]  /*3c40*/  UVIRTCOUNT.DEALLOC.SMPOOL 0x80 ;  /* 0x000000800000784c */ /* 0x000fe20000000000 */
[----:B--2---:R-:W-:Y:S02]  /*3c50*/  ULEA UR8, UR8, UR4, 0x18 ;  /* 0x0000000408087291 */ /* 0x004fe4000f8ec0ff */
[----:B------:R-:W-:-:S07]  /*3c60*/  ULEA UR4, UR30, UR26, 0x3 ;  /* 0x0000001a1e047291 */ /* 0x000fce000f8e18ff */
[----:B------:R2:W-:Y:S02]  /*3c70*/  @P0 STS.U8 [UR8+0x1c], R0 ;  /* 0x00001c00ff000988 */ /* 0x0005e40008000008 */
[----:B------:R-:W4:Y:S02]  /*3c80*/  SYNCS.PHASECHK.TRANS64.TRYWAIT P0, [UR4], R3 ;  /* 0x00000003ff0075a7 */ /* 0x000f240008001104 */
[----:B--2-4-:R-:W-:Y:S05]  /*3c90*/  @!P0 BRA `(.L_x_72) ;  /* 0x00000044003c8947 */ /* 0x014fea0003800000 */
.L_x_145:
[----:B------:R-:W-:-:S04]  /*3ca0*/  UIADD3 UR4, UPT, UPT, UR30, 0x1, URZ ;  /* 0x000000011e047890 */ /* 0x000fc8000fffe0ff */
[----:B------:R-:W-:-:S04]  /*3cb0*/  UISETP.NE.AND UP0, UPT, UR4, 0x4, UPT ;  /* 0x000000040400788c */ /* 0x000fc8000bf05270 */
[----:B------:R-:W-:Y:S02]  /*3cc0*/  USEL UR6, URZ, 0x1, UP0 ;  /* 0x00000001ff067887 */ /* 0x000fe40008000000 */
[----:B------:R-:W-:-:S04]  /*3cd0*/  USEL UR4, UR4, URZ, UP0 ;  /* 0x000000ff04047287 */ /* 0x000fc80008000000 */
[----:B-1----:R-:W-:Y:S01]  /*3ce0*/  ULEA UR5, UR4, UR26, 0x3 ;  /* 0x0000001a04057291 */ /* 0x002fe2000f8e18ff */
[----:B------:R-:W-:-:S04]  /*3cf0*/  LOP3.LUT R2, R11, UR6, RZ, 0x3c, !PT ;  /* 0x000000060b027c12 */ /* 0x000fc8000f8e3cff */
[----:B--2---:R-:W-:-:S04]  /*3d00*/  SHF.L.U32 R3, R2, 0x1f, RZ ;  /* 0x0000001f02037819 */ /* 0x004fc800000006ff */
[----:B------:R-:W1:Y:S02]  /*3d10*/  SYNCS.PHASECHK.TRANS64.TRYWAIT P0, [UR5], R3 ;  /* 0x00000003ff0075a7 */ /* 0x000e640008001105 */
[----:B-1----:R-:W-:Y:S05]  /*3d20*/  @!P0 BRA `(.L_x_73) ;  /* 0x0000004400308947 */ /* 0x002fea0003800000 */
.L_x_147:
        /* <DEDUP_REMOVED lines=9> */
.L_x_149:
[----:B------:R-:W-:-:S04]  /*3dc0*/  UIADD3 UR4, UPT, UPT, UR4, 0x1, URZ ;  /* 0x0000000104047890 */ /* 0x000fc8000fffe0ff */
[----:B------:R-:W-:-:S04]  /*3dd0*/  UISETP.NE.AND UP0, UPT, UR4, 0x4, UPT ;  /* 0x000000040400788c */ /* 0x000fc8000bf05270 */
[----:B------:R-:W-:Y:S02]  /*3de0*/  USEL UR5, URZ, 0x1, UP0 ;  /* 0x00000001ff057887 */ /* 0x000fe40008000000 */
[----:B------:R-:W-:-:S04]  /*3df0*/  USEL UR4, UR4, URZ, UP0 ;  /* 0x000000ff04047287 */ /* 0x000fc80008000000 */
[----:B------:R-:W-:Y:S01]  /*3e00*/  ULEA UR4, UR4, UR26, 0x3 ;  /* 0x0000001a04047291 */ /* 0x000fe2000f8e18ff */
[----:B-1----:R-:W-:-:S04]  /*3e10*/  LOP3.LUT R3, R2, UR5, RZ, 0x3c, !PT ;  /* 0x0000000502037c12 */ /* 0x002fc8000f8e3cff */
[----:B------:R-:W-:-:S04]  /*3e20*/  SHF.L.U32 R3, R3, 0x1f, RZ ;  /* 0x0000001f03037819 */ /* 0x000fc800000006ff */
[----:B------:R-:W1:Y:S02]  /*3e30*/  SYNCS.PHASECHK.TRANS64.TRYWAIT P0, [UR4], R3 ;  /* 0x00000003ff0075a7 */ /* 0x000e640008001104 */
[----:B-1----:R-:W-:Y:S05]  /*3e40*/  @!P0 BRA `(.L_x_75) ;  /* 0x0000004400188947 */ /* 0x002fea0003800000 */
.L_x_151:
[----:B------:R-:W-:Y:S01]  /*3e50*/  NOP ;  /* 0x0000000000007918 */ /* 0x000fe20000000000 */
[----:B-1----:R-:W1:Y:S01]  /*3e60*/  LDS R0, [UR8+0x14] ;  /* 0x00001408ff007984 */ /* 0x002e620008000800 */
[----:B------:R-:W-:Y:S01]  /*3e70*/  ULOP3.LUT UR4, UR42, 0xffff, URZ, 0xc0, !UPT ;  /* 0x0000ffff2a047892 */ /* 0x000fe2000f8ec0ff */
[----:B------:R-:W-:Y:S01]  /*3e80*/  UMOV UR5, 0xffff ;  /* 0x0000ffff00057882 */ /* 0x000fe20000000000 */
[----:B------:R-:W-:Y:S02]  /*3e90*/  UMOV UR6, 0x1 ;  /* 0x0000000100067882 */ /* 0x000fe40000000000 */
[----:B------:R-:W-:-:S04]  /*3ea0*/  USHF.R.U32.HI UR4, URZ, 0x5, UR4 ;  /* 0x00000005ff047899 */ /* 0x000fc80008011604 */
[----:B------:R-:W-:Y:S02]  /*3eb0*/  USHF.L.U32 UR5, UR5, UR4, URZ ;  /* 0x0000000405057299 */ /* 0x000fe400080006ff */
[----:B------:R-:W-:-:S04]  /*3ec0*/  USHF.L.U32 UR4, UR6, UR4, URZ ;  /* 0x0000000406047299 */ /* 0x000fc800080006ff */
[----:B-1----:R-:W-:-:S04]  /*3ed0*/  LOP3.LUT R0, R0, UR5, RZ, 0xc0, !PT ;  /* 0x0000000500007c12 */ /* 0x002fc8000f8ec0ff */
[----:B------:R-:W-:-:S13]  /*3ee0*/  ISETP.NE.AND P0, PT, R0, UR5, PT ;  /* 0x0000000500007c0c */ /* 0x000fda000bf05270 */
[----:B------:R-:W-:Y:S05]  /*3ef0*/  @P0 BRA `(.L_x_76) ;  /* 0x0000000000580947 */ /* 0x000fea0003800000 */
[----:B------:R-:W1:Y:S02]  /*3f00*/  LDS R0, [UR8+0x18] ;  /* 0x00001808ff007984 */ /* 0x000e640008000800 */
[----:B-1----:R-:W-:-:S04]  /*3f10*/  LOP3.LUT R0, R0, UR4, RZ, 0xc0, !PT ;  /* 0x0000000400007c12 */ /* 0x002fc8000f8ec0ff */
[----:B------:R-:W-:-:S13]  /*3f20*/  ISETP.NE.AND P0, PT, R0, UR4, PT ;  /* 0x0000000400007c0c */ /* 0x000fda000bf05270 */
[----:B------:R-:W-:Y:S05]  /*3f30*/  @P0 BRA `(.L_x_77) ;  /* 0x00000000003c0947 */ /* 0x000fea0003800000 */
[----:B------:R-:W1:Y:S01]  /*3f40*/  S2R R2, SR_LANEID ;  /* 0x0000000000027919 */ /* 0x000e620000000000 */
[----:B------:R-:W-:Y:S01]  /*3f50*/  ULOP3.LUT UR5, URZ, UR5, URZ, 0x33, !UPT ;  /* 0x00000005ff057292 */ /* 0x000fe2000f8e33ff */
[----:B------:R-:W-:Y:S01]  /*3f60*/  LOP3.LUT R4, RZ, UR4, RZ, 0x33, !PT ;  /* 0x00000004ff047c12 */ /* 0x000fe2000f8e33ff */
[----:B------:R-:W-:Y:S02]  /*3f70*/  VOTEU.ANY UR4, UPT, PT ;  /* 0x0000000000047886 */ /* 0x000fe400038e0100 */
[----:B------:R-:W-:Y:S01]  /*3f80*/  UFLO.U32 UR4, UR4 ;  /* 0x00000004000472bd */ /* 0x000fe200080e0000 */
[----:B------:R-:W2:Y:S01]  /*3f90*/  REDUX UR6, R4 ;  /* 0x00000000040673c4 */ /* 0x000ea20000000000 */
[----:B------:R-:W-:-:S06]  /*3fa0*/  IMAD.U32 R0, RZ, RZ, UR5 ;  /* 0x00000005ff007e24 */ /* 0x000fcc000f8e00ff */
[----:B------:R4:W-:Y:S01]  /*3fb0*/  UTCATOMSWS.AND URZ, UR5 ;  /* 0x0000000500ff79e3 */ /* 0x0009e20008000000 */
[----:B------:R-:W3:Y:S01]  /*3fc0*/  REDUX UR7, R0 ;  /* 0x00000000000773c4 */ /* 0x000ee20000000000 */
[----:B-1----:R-:W-:Y:S01]  /*3fd0*/  ISETP.EQ.U32.AND P0, PT, R2, UR4, PT ;  /* 0x0000000402007c0c */ /* 0x002fe2000bf02070 */
[----:B--2---:R-:W-:Y:S01]  /*3fe0*/  IMAD.U32 R2, RZ, RZ, UR6 ;  /* 0x00000006ff027e24 */ /* 0x004fe2000f8e00ff */
[----:B---3--:R-:W-:-:S11]  /*3ff0*/  MOV R3, UR7 ;  /* 0x0000000700037c02 */ /* 0x008fd60008000f00 */
[----:B------:R4:W-:Y:S04]  /*4000*/  @P0 ATOMS.AND RZ, [UR8+0x14], R3 ;  /* 0x00001403ffff098c */ /* 0x0009e8000a800008 */
[----:B------:R4:W-:Y:S01]  /*4010*/  @P0 ATOMS.AND RZ, [UR8+0x18], R2 ;  /* 0x00001802ffff098c */ /* 0x0009e2000a800008 */
[----:B------:R-:W-:Y:S05]  /*4020*/  BRA `(.L_x_78) ;  /* 0x0000000000147947 */ /* 0x000fea0003800000 */
.L_x_77:
[----:B------:R-:W-:Y:S02]  /*4030*/  MOV R2, 0x4050 ;  /* 0x0000405000027802 */ /* 0x000fe40000000f00 */
[----:B---3-5:R-:W-:Y:S05]  /*4040*/  CALL.REL.NOINC `($__internal_0_$__cuda_sm10x_tcgen05_guardrail_trap_col_being_dealloced_not_returned_by_alloc) ;  /* 0x0000004400747944 */ /* 0x028fea0003c00000 */
[----:B------:R-:W-:Y:S05]  /*4050*/  BRA `(.L_x_78) ;  /* 0x0000000000087947 */ /* 0x000fea0003800000 */
.L_x_76:
[----:B------:R-:W-:Y:S02]  /*4060*/  MOV R2, 0x4080 ;  /* 0x0000408000027802 */ /* 0x000fe40000000f00 */
[----:B---3-5:R-:W-:Y:S05]  /*4070*/  CALL.REL.NOINC `($__internal_2_$__cuda_sm10x_tcgen05_guardrail_trap_unallocated_columns_being_dealloced) ;  /* 0x0000004400807944 */ /* 0x028fea0003c00000 */
.L_x_78:
[----:B------:R-:W-:Y:S01]  /*4080*/  NOP ;  /* 0x0000000000007918 */ /* 0x000fe20000000000 */
[----:B----4-:R-:W-:Y:S05]  /*4090*/  EXIT ;  /* 0x000000000000794d */ /* 0x010fea0003800000 */
.L_x_60:
[----:B------:R-:W-:-:S09]  /*40a0*/  UISETP.NE.OR UP0, UPT, UR17, 0x3, !UP3 ;  /* 0x000000031100788c */ /* 0x000fd2000df05670 */
[----:B------:R-:W-:Y:S05]  /*40b0*/  BRA.U UP0, `(.L_x_79) ;  /* 0x0000000d00807547 */ /* 0x000fea000b800000 */
[----:B------:R-:W1:Y:S01]  /*40c0*/  S2UR UR10, SR_CgaCtaId ;  /* 0x00000000000a79c3 */ /* 0x000e620000008800 */
[----:B------:R-:W2:Y:S01]  /*40d0*/  LDCU UR32, c[0x0][0x370] ;  /* 0x00006e00ff2077ac */ /* 0x000ea20008000800 */
[----:B------:R-:W-:Y:S02]  /*40e0*/  HFMA2 R13, -RZ, RZ, 0, 0 ;  /* 0x00000000ff0d7431 */ /* 0x000fe400000001ff */
[----:B------:R-:W-:Y:S01]  /*40f0*/  IMAD.MOV.U32 R15, RZ, RZ, 0x1 ;  /* 0x00000001ff0f7424 */ /* 0x000fe200078e00ff */
[----:B------:R-:W-:Y:S01]  /*4100*/  MOV R7, 0x1000 ;  /* 0x0000100000077802 */ /* 0x000fe20000000f00 */
[----:B------:R-:W2:Y:S01]  /*4110*/  LDCU.128 UR28, c[0x0][0xb10] ;  /* 0x00016200ff1c77ac */ /* 0x000ea20008000c00 */
[----:B------:R-:W-:Y:S01]  /*4120*/  IMAD.MOV.U32 R14, RZ, RZ, RZ ;  /* 0x000000ffff0e7224 */ /* 0x000fe200078e00ff */
[----:B------:R-:W3:Y:S01]  /*4130*/  LDC.64 R16, c[0x0][0x348] ;  /* 0x0000d200ff107b82 */ /* 0x000ee20000000a00 */
[----:B------:R-:W4:Y:S01]  /*4140*/  LDCU UR27, c[0x0][0x374] ;  /* 0x00006e80ff1b77ac */ /* 0x000f220008000800 */
[----:B------:R-:W1:Y:S06]  /*4150*/  LDCU UR15, c[0x0][0xb0c] ;  /* 0x00016180ff0f77ac */ /* 0x000e6c0008000800 */
[----:B------:R-:W3:Y:S01]  /*4160*/  LDC.64 R2, c[0x0][0x888] ;  /* 0x00022200ff027b82 */ /* 0x000ee20000000a00 */
[----:B------:R-:W1:Y:S01]  /*4170*/  LDCU UR39, c[0x0][0xb20] ;  /* 0x00016400ff2777ac */ /* 0x000e620008000800 */
[----:B------:R-:W1:Y:S06]  /*4180*/  LDCU UR4, c[0x0][0xb30] ;  /* 0x00016600ff0477ac */ /* 0x000e6c0008000800 */
[----:B------:R-:W3:Y:S01]  /*4190*/  LDC.64 R4, c[0x0][0x890] ;  /* 0x00022400ff047b82 */ /* 0x000ee20000000a00 */
[----:B------:R-:W-:Y:S01]  /*41a0*/  UMOV UR21, 0x400 ;  /* 0x0000040000157882 */ /* 0x000fe20000000000 */
[----:B--2---:R-:W-:-:S02]  /*41b0*/  UIMAD.WIDE.U32 UR6, UR32, UR28, URZ ;  /* 0x0000001c200672a5 */ /* 0x004fc4000f8e00ff */
[----:B----4-:R-:W-:Y:S02]  /*41c0*/  UIMAD.WIDE.U32 UR8, UR27, UR31, URZ ;  /* 0x0000001f1b0872a5 */ /* 0x010fe4000f8e00ff */
[----:B-1----:R-:W-:Y:S02]  /*41d0*/  ULEA UR21, UR10, UR21, 0x18 ;  /* 0x000000150a157291 */ /* 0x002fe4000f8ec0ff */
[----:B------:R-:W-:Y:S02]  /*41e0*/  UPLOP3.LUT UP3, UPT, UPT, UPT, UPT, 0x40, 0x4 ;  /* 0x000000000004789c */ /* 0x000fe40003f6e870 */
[----:B------:R-:W-:Y:S02]  /*41f0*/  UIADD3 UR33, UPT, UPT, UR21, 0x88, URZ ;  /* 0x0000008815217890 */ /* 0x000fe4000fffe0ff */
[----:B------:R-:W-:Y:S01]  /*4200*/  UIADD3 UR17, UPT, UPT, UR21, 0x80, URZ ;  /* 0x0000008015117890 */ /* 0x000fe2000fffe0ff */
[----:B------:R-:W-:Y:S01]  /*4210*/  UMOV UR6, UR7 ;  /* 0x0000000700067c82 */ /* 0x000fe20008000000 */
[----:B------:R-:W-:Y:S01]  /*4220*/  UMOV UR35, UR9 ;  /* 0x0000000900237c82 */ /* 0x000fe20008000000 */
[----:B------:R-:W-:-:S02]  /*4230*/  UISETP.GE.AND UP0, UPT, UR42, 0x1, UPT ;  /* 0x000000012a00788c */ /* 0x000fc4000bf06270 */
[----:B------:R-:W-:Y:S01]  /*4240*/  UISETP.NE.AND UP4, UPT, UR42, 0x1, UPT ;  /* 0x000000012a00788c */ /* 0x000fe2000bf85270 */
[----:B------:R-:W1:Y:S01]  /*4250*/  LDCU.64 UR22, c[0x0][0xb28] ;  /* 0x00016500ff1677ac */ /* 0x000e620008000a00 */
[----:B------:R-:W-:Y:S02]  /*4260*/  UISETP.NE.AND UP6, UPT, UR15, 0x1, UPT ;  /* 0x000000010f00788c */ /* 0x000fe4000bfc5270 */
[----:B------:R-:W-:Y:S02]  /*4270*/  UISETP.NE.AND UP5, UPT, UR30, 0x1, UPT ;  /* 0x000000011e00788c */ /* 0x000fe4000bfa5270 */
[----:B------:R-:W-:Y:S02]  /*4280*/  UPRMT UR33, UR10, 0x654, UR33 ;  /* 0x000006540a217896 */ /* 0x000fe40008000021 */
[----:B------:R-:W-:Y:S02]  /*4290*/  USHF.R.U32.HI UR37, URZ, UR29, UR6 ;  /* 0x0000001dff257299 */ /* 0x000fe40008011606 */
[----:B------:R-:W-:-:S02]  /*42a0*/  UPRMT UR34, UR10, 0x654, UR17 ;  /* 0x000006540a227896 */ /* 0x000fc40008000011 */
[----:B------:R-:W-:Y:S02]  /*42b0*/  USHF.R.U32.HI UR35, URZ, UR39, UR35 ;  /* 0x00000027ff237299 */ /* 0x000fe40008011623 */
[----:B------:R-:W-:-:S11]  /*42c0*/  UISETP.NE.AND UP2, UPT, UR4, 0x1, UPT ;  /* 0x000000010400788c */ /* 0x000fd6000bf45270 */
.L_x_88:
[C---:B------:R-:W-:Y:S02]  /*42d0*/  LEA R12, R14.reuse, UR21, 0x3 ;  /* 0x000000150e0c7c11 */ /* 0x040fe4000f8e18ff */
[----:B------:R-:W-:Y:S02]  /*42e0*/  SHF.L.U32 R9, R13, 0x1f, RZ ;  /* 0x0000001f0d097819 */ /* 0x000fe400000006ff */
[----:B------:R-:W-:Y:S02]  /*42f0*/  LEA R10, R14, UR21, 0x4 ;  /* 0x000000150e0a7c11 */ /* 0x000fe4000f8e20ff */
[----:B--2---:R-:W2:Y:S02]  /*4300*/  SYNCS.PHASECHK.TRANS64.TRYWAIT P0, [R12+URZ+0xb0], R9 ;  /* 0x0000b0090c0075a7 */ /* 0x004ea400080011ff */
[----:B--2---:R-:W-:Y:S05]  /*4310*/  @!P0 BRA `(.L_x_80) ;  /* 0x0000003c00fc8947 */ /* 0x004fea0003800000 */
.L_x_152:
[----:B--2---:R-:W2:Y:S01]  /*4320*/  LDS.128 R8, [R10+0x140] ;  /* 0x000140000a087984 */ /* 0x004ea20000000c00 */
[----:B------:R-:W-:Y:S01]  /*4330*/  UISETP.GE.AND UP0, UPT, UR42, 0x1, UPT ;  /* 0x000000012a00788c */ /* 0x000fe2000bf06270 */
[----:B------:R-:W-:Y:S01]  /*4340*/  @!PT LDS RZ, [RZ] ;  /* 0x00000000fffff984 */ /* 0x000fe20000000800 */
[----:B------:R-:W-:Y:S01]  /*4350*/  @!PT LDS RZ, [RZ] ;  /* 0x00000000fffff984 */ /* 0x000fe20000000800 */
[----:B------:R-:W-:Y:S01]  /*4360*/  @!PT LDS RZ, [RZ] ;  /* 0x00000000fffff984 */ /* 0x000fe20000000800 */
[----:B------:R-:W-:Y:S01]  /*4370*/  @!PT LDS RZ, [RZ] ;  /* 0x00000000fffff984 */ /* 0x000fe20000000800 */
[----:B------:R4:W-:Y:S06]  /*4380*/  MEMBAR.ALL.CTA ;  /* 0x0000000000007992 */ /* 0x0009ec0000008000 */
[----:B----4-:R-:W4:Y:S01]  /*4390*/  FENCE.VIEW.ASYNC.S ;  /* 0x00000000000073c6 */ /* 0x010f220000000000 */
[----:B--2---:R-:W-:Y:S11]  /*43a0*/  LOP3.LUT P0, RZ, R10, 0x1, RZ, 0xc0, !PT ;  /* 0x000000010aff7812 */ /* 0x004ff6000780c0ff */
[----:B------:R-:W-:Y:S02]  /*43b0*/  @!UPT UIADD3 URZ, UPT, UPT, URZ, URZ, URZ ;  /* 0x000000fffffff290 */ /* 0x000fe4000fffe0ff */
[----:B----4-:R-:W-:Y:S01]  /*43c0*/  VOTEU.ANY UP1, P0 ;  /* 0x0000000000ff7886 */ /* 0x010fe20000020100 */
[----:B------:R-:W-:Y:S11]  /*43d0*/  PLOP3.LUT P0, PT, PT, PT, UP1, 0x80, 0x8 ;  /* 0x000000000008781c */ /* 0x000ff60003f0f018 */
[----:B------:R-:W-:Y:S02]  /*43e0*/  @!UPT UIADD3 URZ, UPT, UPT, URZ, URZ, URZ ;  /* 0x000000fffffff290 */ /* 0x000fe4000fffe0ff */
[----:B------:R-:W-:Y:S02]  /*43f0*/  @P0 SHF.R.U32.HI R0, RZ, 0x10, R9 ;  /* 0x00000010ff000819 */ /* 0x000fe40000011609 */
[----:B------:R-:W-:Y:S02]  /*4400*/  @P0 MOV R6, R8 ;  /* 0x0000000800060202 */ /* 0x000fe40000000f00 */
[----:B------:R-:W-:Y:S01]  /*4410*/  @P0 R2UR UR4, R0 ;  /* 0x00000000000402ca */ /* 0x000fe200000e0000 */
[----:B------:R-:W-:Y:S01]  /*4420*/  VIADD R0, R12, 0xc0 ;  /* 0x000000c00c007836 */ /* 0x000fe20000000000 */
[----:B------:R-:W-:Y:S02]  /*4430*/  @P0 LOP3.LUT R8, R9, 0xffff, RZ, 0xc0, !PT ;  /* 0x0000ffff09080812 */ /* 0x000fe400078ec0ff */
[----:B------:R-:W-:Y:S02]  /*4440*/  @P0 R2UR UR6, R6 ;  /* 0x00000000060602ca */ /* 0x000fe400000e0000 */
[----:B------:R-:W-:Y:S02]  /*4450*/  PRMT R0, RZ, 0x654, R0 ;  /* 0x00000654ff007816 */ /* 0x000fe40000000000 */
[----:B------:R-:W-:Y:S02]  /*4460*/  @P0 R2UR UR5, R8 ;  /* 0x00000000080502ca */ /* 0x000fe400000e0000 */
[----:B------:R2:W-:Y:S03]  /*4470*/  SYNCS.ARRIVE.TRANS64.RED.A1T0 RZ, [R0+URZ], RZ ;  /* 0x000000ff00ff79a7 */ /* 0x0005e600081004ff */
[----:B------:R-:W-:Y:S04]  /*4480*/  @UP1 UMOV UR26, UR4 ;  /* 0x00000004001a1c82 */ /* 0x000fe80008000000 */
[----:B------:R-:W-:Y:S04]  /*4490*/  @UP1 UMOV UR14, UR6 ;  /* 0x00000006000e1c82 */ /* 0x000fe80008000000 */
[----:B------:R-:W-:Y:S01]  /*44a0*/  @UP1 UMOV UR13, UR5 ;  /* 0x00000005000d1c82 */ /* 0x000fe20008000000 */
[----:B------:R-:W-:Y:S05]  /*44b0*/  BRA.U !UP0, `(.L_x_81) ;  /* 0x0000000108a47547 */ /* 0x000fea000b800000 */
[----:B------:R-:W-:Y:S02]  /*44c0*/  UIMAD.WIDE.U32 UR8, UR13, UR31, URZ ;  /* 0x0000001f0d0872a5 */ /* 0x000fe4000f8e00ff */
[----:B------:R-:W-:Y:S02]  /*44d0*/  UIMAD.WIDE.U32 UR10, UR14, UR28, URZ ;  /* 0x0000001c0e0a72a5 */ /* 0x000fe4000f8e00ff */
[----:B------:R-:W-:Y:S02]  /*44e0*/  USEL UR4, UR27, UR35, !UP5 ;  /* 0x000000231b047287 */ /* 0x000fe4000e800000 */
[----:B------:R-:W-:Y:S02]  /*44f0*/  USEL UR7, UR32, UR37, !UP6 ;  /* 0x0000002520077287 */ /* 0x000fe4000f000000 */
[----:B-1----:R-:W-:Y:S02]  /*4500*/  UIMAD.WIDE.U32 UR18, UR4, UR22, URZ ;  /* 0x00000016041272a5 */ /* 0x002fe4000f8e00ff */
[----:B------:R-:W-:Y:S01]  /*4510*/  UIMAD.WIDE.U32 UR24, UR7, UR22, URZ ;  /* 0x00000016071872a5 */ /* 0x000fe2000f8e00ff */
[----:B------:R-:W-:Y:S02]  /*4520*/  UMOV UR5, UR9 ;  /* 0x0000000900057c82 */ /* 0x000fe40008000000 */
[----:B------:R-:W-:Y:S03]  /*4530*/  USHF.R.U32.HI UR6, URZ, UR39, UR5 ;  /* 0x00000027ff067299 */ /* 0x000fe60008011605 */
[----:B------:R-:W-:Y:S01]  /*4540*/  UMOV UR5, UR11 ;  /* 0x0000000b00057c82 */ /* 0x000fe20008000000 */
[----:B------:R-:W-:Y:S02]  /*4550*/  USEL UR6, UR13, UR6, !UP5 ;  /* 0x000000060d067287 */ /* 0x000fe4000e800000 */
[----:B------:R-:W-:Y:S02]  /*4560*/  USHF.R.U32.HI UR8, URZ, UR29, UR5 ;  /* 0x0000001dff087299 */ /* 0x000fe40008011605 */
[----:B------:R-:W-:Y:S01]  /*4570*/  UIMAD.WIDE.U32 UR10, UR6, UR22, URZ ;  /* 0x00000016060a72a5 */ /* 0x000fe2000f8e00ff */
[----:B------:R-:W-:Y:S02]  /*4580*/  UMOV UR5, UR19 ;  /* 0x0000001300057c82 */ /* 0x000fe40008000000 */
[----:B------:R-:W-:Y:S03]  /*4590*/  @UP4 USHF.R.U32.HI UR4, URZ, UR23, UR5 ;  /* 0x00000017ff044299 */ /* 0x000fe60008011605 */
[----:B------:R-:W-:Y:S01]  /*45a0*/  UMOV UR5, UR25 ;  /* 0x0000001900057c82 */ /* 0x000fe20008000000 */
[----:B------:R-:W-:Y:S02]  /*45b0*/  UIMAD UR4, UR42, UR4, URZ ;  /* 0x000000042a0472a4 */ /* 0x000fe4000f8e02ff */
[----:B------:R-:W-:Y:S02]  /*45c0*/  @UP4 USHF.R.U32.HI UR7, URZ, UR23, UR5 ;  /* 0x00000017ff074299 */ /* 0x000fe40008011605 */
[----:B------:R-:W-:Y:S02]  /*45d0*/  USEL UR5, UR14, UR8, !UP6 ;  /* 0x000000080e057287 */ /* 0x000fe4000f000000 */
[----:B------:R-:W-:Y:S02]  /*45e0*/  UIMAD UR8, UR42, UR7, URZ ;  /* 0x000000072a0872a4 */ /* 0x000fe4000f8e02ff */
[----:B------:R-:W-:Y:S03]  /*45f0*/  UISETP.GE.AND UP0, UPT, UR6, UR4, UPT ;  /* 0x000000040600728c */ /* 0x000fe6000bf06270 */
[----:B------:R-:W-:Y:S01]  /*4600*/  UMOV UR4, UR11 ;  /* 0x0000000b00047c82 */ /* 0x000fe20008000000 */
[----:B------:R-:W-:Y:S02]  /*4610*/  UISETP.GE.OR UP0, UPT, UR5, UR8, UP0 ;  /* 0x000000080500728c */ /* 0x000fe40008706670 */
[----:B------:R-:W-:Y:S02]  /*4620*/  USHF.R.U32.HI UR4, URZ, UR23, UR4 ;  /* 0x00000017ff047299 */ /* 0x000fe40008011604 */
[----:B------:R-:W-:Y:S02]  /*4630*/  UIMAD.WIDE.U32 UR8, UR5, UR22, URZ ;  /* 0x00000016050872a5 */ /* 0x000fe4000f8e00ff */
[----:B------:R-:W-:Y:S04]  /*4640*/  USEL UR10, UR6, UR4, !UP4 ;  /* 0x00000004060a7287 */ /* 0x000fe8000e000000 */
[----:B------:R-:W-:Y:S01]  /*4650*/  UIADD3 UR11, UPT, UPT, -UR10, URZ, URZ ;  /* 0x000000ff0a0b7290 */ /* 0x000fe2000fffe1ff */
[----:B------:R-:W-:Y:S02]  /*4660*/  @!UP0 UMOV UR4, UR9 ;  /* 0x0000000900048c82 */ /* 0x000fe40008000000 */
[----:B------:R-:W-:Y:S02]  /*4670*/  @!UP0 USHF.R.U32.HI UR4, URZ, UR23, UR4 ;  /* 0x00000017ff048299 */ /* 0x000fe40008011604 */
[----:B------:R-:W-:Y:S02]  /*4680*/  UIMAD UR8, UR42, UR11, UR6 ;  /* 0x0000000b2a0872a4 */ /* 0x000fe4000f8e0206 */
[----:B------:R-:W-:Y:S04]  /*4690*/  @!UP0 USEL UR4, UR5, UR4, !UP4 ;  /* 0x0000000405048287 */ /* 0x000fe8000e000000 */
[----:B------:R-:W-:Y:S02]  /*46a0*/  @!UP0 UIMAD UR8, UR7, UR8, UR4 ;  /* 0x00000008070882a4 */ /* 0x000fe4000f8e0204 */
[----:B------:R-:W-:Y:S02]  /*46b0*/  @!UP0 UIADD3 UR9, UPT, UPT, UR10, -UR4, URZ ;  /* 0x800000040a098290 */ /* 0x000fe4000fffe0ff */
[----:B------:R-:W-:Y:S02]  /*46c0*/  UIADD3 UR4, UPT, UPT, -UR5, URZ, URZ ;  /* 0x000000ff05047290 */ /* 0x000fe4000fffe1ff */
[----:B------:R-:W-:Y:S02]  /*46d0*/  UIADD3 UR7, UPT, UPT, -UR6, URZ, URZ ;  /* 0x000000ff06077290 */ /* 0x000fe4000fffe1ff */
[----:B------:R-:W-:Y:S02]  /*46e0*/  @!UP0 UIMAD UR6, UR9, UR42, UR5 ;  /* 0x0000002a090682a4 */ /* 0x000fe4000f8e0205 */
[----:B------:R-:W-:Y:S02]  /*46f0*/  UIMAD UR14, UR15, UR4, UR14 ;  /* 0x000000040f0e72a4 */ /* 0x000fe4000f8e020e */
[----:B------:R-:W-:Y:S01]  /*4700*/  UIMAD UR13, UR30, UR7, UR13 ;  /* 0x000000071e0d72a4 */ /* 0x000fe2000f8e020d */
[----:B------:R-:W-:Y:S02]  /*4710*/  @!UP0 UMOV UR5, UR8 ;  /* 0x0000000800058c82 */ /* 0x000fe40008000000 */
[----:B------:R-:W-:Y:S02]  /*4720*/  UIMAD UR14, UR5, UR15, UR14 ;  /* 0x0000000f050e72a4 */ /* 0x000fe4000f8e020e */
[----:B------:R-:W-:Y:S11]  /*4730*/  UIMAD UR13, UR6, UR30, UR13 ;  /* 0x0000001e060d72a4 */ /* 0x000ff6000f8e020d */
[----:B------:R-:W-:Y:S01]  /*4740*/  @!UPT UIADD3 URZ, UPT, UPT, URZ, URZ, URZ ;  /* 0x000000fffffff290 */ /* 0x000fe2000fffe0ff */
.L_x_81:
[----:B------:R-:W4:Y:S01]  /*4750*/  @!UP2 LDCU.128 UR8, c[0x0][0xb10] ;  /* 0x00016200ff08a7ac */ /* 0x000f220008000c00 */
[C---:B---3--:R-:W-:Y:S02]  /*4760*/  ISETP.NE.U32.AND P1, PT, R4.reuse, RZ, PT ;  /* 0x000000ff0400720c */ /* 0x048fe40003f25070 */
[----:B------:R-:W-:Y:S02]  /*4770*/  ISETP.NE.U32.AND P0, PT, R4, RZ, PT ;  /* 0x000000ff0400720c */ /* 0x000fe40003f05070 */
[C---:B------:R-:W-:Y:S02]  /*4780*/  ISETP.NE.AND.EX P1, PT, R5.reuse, RZ, PT, P1 ;  /* 0x000000ff0500720c */ /* 0x040fe40003f25310 */
[----:B------:R-:W-:Y:S01]  /*4790*/  ISETP.NE.AND.EX P0, PT, R5, RZ, PT, P0 ;  /* 0x000000ff0500720c */ /* 0x000fe20003f05300 */
[----:B------:R-:W3:Y:S01]  /*47a0*/  @!UP2 LDCU UR5, c[0x0][0xb0c] ;  /* 0x00016180ff05a7ac */ /* 0x000ee20008000800 */
[----:B------:R-:W-:Y:S01]  /*47b0*/  SHF.L.U32 R9, R15, 0x1f, RZ ;  /* 0x0000001f0f097819 */ /* 0x000fe200000006ff */
[----:B------:R-:W-:Y:S02]  /*47c0*/  USHF.L.U32 UR19, UR16, 0x6, URZ ;  /* 0x0000000610137899 */ /* 0x000fe400080006ff */
[----:B------:R-:W-:Y:S02]  /*47d0*/  USHF.L.U32 UR18, UR20, 0x7, URZ ;  /* 0x0000000714127899 */ /* 0x000fe400080006ff */
[----:B----4-:R-:W-:Y:S07]  /*47e0*/  UIMAD.WIDE.U32 UR6, UR14, UR8, URZ ;  /* 0x000000080e0672a5 */ /* 0x010fee000f8e00ff */
[----:B------:R-:W-:Y:S01]  /*47f0*/  @!UP2 UMOV UR4, UR7 ;  /* 0x000000070004ac82 */ /* 0x000fe20008000000 */
[----:B---3--:R-:W-:Y:S02]  /*4800*/  @!UP2 UISETP.NE.AND UP0, UPT, UR5, 0x1, UPT ;  /* 0x000000010500a88c */ /* 0x008fe4000bf05270 */
[----:B------:R-:W-:Y:S02]  /*4810*/  @!UP2 USHF.R.U32.HI UR4, URZ, UR9, UR4 ;  /* 0x00000009ff04a299 */ /* 0x000fe40008011604 */
[----:B------:R-:W-:Y:S02]  /*4820*/  UIMAD.WIDE.U32 UR6, UR13, UR11, URZ ;  /* 0x0000000b0d0672a5 */ /* 0x000fe4000f8e00ff */
[----:B------:R-:W-:Y:S02]  /*4830*/  @!UP2 USEL UR8, UR14, UR4, !UP0 ;  /* 0x000000040e08a287 */ /* 0x000fe4000c000000 */
[----:B------:R-:W-:Y:S03]  /*4840*/  @!UP2 UISETP.NE.AND UP0, UPT, UR10, 0x1, UPT ;  /* 0x000000010a00a88c */ /* 0x000fe6000bf05270 */
[----:B------:R-:W-:Y:S02]  /*4850*/  @!UP2 UMOV UR6, UR7 ;  /* 0x000000070006ac82 */ /* 0x000fe40008000000 */
[----:B------:R-:W3:Y:S02]  /*4860*/  @!UP2 LDCU UR4, c[0x0][0xb20] ;  /* 0x00016400ff04a7ac */ /* 0x000ee40008000800 */
[----:B---3--:R-:W-:Y:S04]  /*4870*/  @!UP2 USHF.R.U32.HI UR6, URZ, UR4, UR6 ;  /* 0x00000004ff06a299 */ /* 0x008fe80008011606 */
[----:B------:R-:W-:Y:S04]  /*4880*/  @!UP2 USEL UR6, UR13, UR6, !UP0 ;  /* 0x000000060d06a287 */ /* 0x000fe8000c000000 */
[----:B------:R-:W-:Y:S02]  /*4890*/  @!UP2 UIADD3 UR4, UPT, UPT, -UR8, UR6, URZ ;  /* 0x000000060804a290 */ /* 0x000fe4000fffe1ff */
[----:B------:R-:W-:Y:S02]  /*48a0*/  @!UP2 UIADD3 UR6, UPT, UPT, UR8, -UR6, URZ ;  /* 0x800000060806a290 */ /* 0x000fe4000fffe0ff */
[----:B------:R-:W-:Y:S02]  /*48b0*/  @!UP2 UIMAD UR14, UR4, UR5, UR14 ;  /* 0x00000005040ea2a4 */ /* 0x000fe4000f8e020e */
[----:B------:R-:W-:Y:S01]  /*48c0*/  @!UP2 UIMAD UR13, UR6, UR10, UR13 ;  /* 0x0000000a060da2a4 */ /* 0x000fe2000f8e020d */
[----:B------:R-:W-:Y:S11]  /*48d0*/  BRA.U UP3, `(.L_x_82) ;  /* 0x0000000103107547 */ /* 0x000ff6000b800000 */
[----:B--2---:R-:W-:Y:S04]  /*48e0*/  MOV R0, UR38 ;  /* 0x0000002600007c02 */ /* 0x004fe80008000f00 */
[----:B------:R-:W-:Y:S04]  /*48f0*/  SHF.L.U32 R11, R0, 0x1f, RZ ;  /* 0x0000001f000b7819 */ /* 0x000fe800000006ff */
[----:B------:R-:W2:Y:S02]  /*4900*/  SYNCS.PHASECHK.TRANS64.TRYWAIT P2, [UR21+0xa8], R11 ;  /* 0x0000a80bff0075a7 */ /* 0x000ea40008041115 */
[----:B--2---:R-:W-:Y:S05]  /*4910*/  @!P2 BRA `(.L_x_83) ;  /* 0x000000380090a947 */ /* 0x004fea0003800000 */
.L_x_82:
[----:B------:R-:W-:Y:S05]  /*4920*/  @!P1 BRA `(.L_x_84) ;  /* 0x0000000000309947 */ /* 0x000fea0003800000 */
[----:B------:R-:W-:Y:S01]  /*4930*/  ISETP.NE.U32.AND P1, PT, R2, RZ, PT ;  /* 0x000000ff0200720c */ /* 0x000fe20003f25070 */
[----:B------:R-:W3:Y:S01]  /*4940*/  LDCU.64 UR4, c[0x0][0x358] ;  /* 0x00006b00ff0477ac */ /* 0x000ee20008000a00 */
[----:B------:R-:W-:Y:S02]  /*4950*/  IMAD.MOV.U32 R84, RZ, RZ, 0x1 ;  /* 0x00000001ff547424 */ /* 0x000fe400078e00ff */
[----:B------:R-:W-:Y:S11]  /*4960*/  ISETP.NE.AND.EX P1, PT, R3, RZ, PT, P1 ;  /* 0x000000ff0300720c */ /* 0x000ff60003f25310 */
[----:B------:R-:W-:Y:S02]  /*4970*/  @!UPT UIADD3 URZ, UPT, UPT, URZ, URZ, URZ ;  /* 0x000000fffffff290 */ /* 0x000fe4000fffe0ff */
[----:B--2---:R-:W2:Y:S01]  /*4980*/  @P1 LDC.64 R10, c[0x0][0x888] ;  /* 0x00022200ff0a1b82 */ /* 0x004ea20000000a00 */
[----:B------:R-:W-:Y:S04]  /*4990*/  @P1 IMAD R0, R4, UR36, RZ ;  /* 0x0000002404001c24 */ /* 0x000fe8000f8e02ff */
[----:B--2---:R-:W-:Y:S04]  /*49a0*/  @P1 IMAD.WIDE R10, R0, 0x4, R10 ;  /* 0x00000004000a1825 */ /* 0x004fe800078e020a */
[----:B------:R-:W-:Y:S01]  /*49b0*/  HFMA2 R0, -RZ, RZ, 0, 5.9604644775390625e-08 ;  /* 0x00000001ff007431 */ /* 0x000fe200000001ff */
[----:B---3-5:R3:W5:Y:S04]  /*49c0*/  @P1 LDG.E R41, desc[UR4][R10.64] ;  /* 0x000000040a291981 */ /* 0x028768000c1e1900 */
[----:B------:R-:W-:Y:S01]  /*49d0*/  @!P1 PRMT R84, R0, 0x7610, R84 ;  /* 0x0000761000549816 */ /* 0x000fe20000000054 */
[----:B---3--:R-:W4:Y:S06]  /*49e0*/  @!P1 LDC R41, c[0x0][0x880] ;  /* 0x00022000ff299b82 */ /* 0x008f2c0000000800 */
.L_x_84:
[----:B----45:R-:W-:Y:S01]  /*49f0*/  @!P0 FSETP.EQ.AND P1, PT, R41, RZ, PT ;  /* 0x000000ff2900820b */ /* 0x030fe20003f22000 */
[----:B------:R-:W-:Y:S01]  /*4a00*/  @!UPT UIADD3 URZ, UPT, UPT, URZ, URZ, URZ ;  /* 0x000000fffffff290 */ /* 0x000fe2000fffe0ff */
[----:B------:R-:W-:Y:S11]  /*4a10*/  @!P0 BRA `(.L_x_85) ;  /* 0x0000000000188947 */ /* 0x000ff60003800000 */
[----:B------:R-:W-:Y:S02]  /*4a20*/  LOP3.LUT P0, RZ, R84, 0xff, RZ, 0xc0, !PT ;  /* 0x000000ff54ff7812 */ /* 0x000fe4000780c0ff */
[----:B------:R-:W-:Y:S04]  /*4a30*/  ISETP.NE.U32.AND P1, PT, R2, RZ, PT ;  /* 0x000000ff0200720c */ /* 0x000fe80003f25070 */
[----:B------:R-:W-:Y:S04]  /*4a40*/  ISETP.NE.AND.EX P1, PT, R3, RZ, PT, P1 ;  /* 0x000000ff0300720c */ /* 0x000fe80003f25310 */
[----:B------:R-:W-:Y:S03]  /*4a50*/  PLOP3.LUT P1, PT, P1, PT, PT, 0x8, 0x80 ;  /* 0x000000000080781c */ /* 0x000fe60000f2e170 */
[----:B------:R-:W-:Y:S11]  /*4a60*/  @P0 FSETP.EQ.AND P1, PT, R41, RZ, PT ;  /* 0x000000ff2900020b */ /* 0x000ff60003f22000 */
[----:B------:R-:W-:Y:S02]  /*4a70*/  @!UPT UIADD3 URZ, UPT, UPT, URZ, URZ, URZ ;  /* 0x000000fffffff290 */ /* 0x000fe4000fffe0ff */
.L_x_85:
[----:B------:R-:W3:Y:S01]  /*4a80*/  SYNCS.PHASECHK.TRANS64.TRYWAIT P2, [UR21+0x90], R9 ;  /* 0x00009009ff0075a7 */ /* 0x000ee20008041115 */
[----:B------:R-:W-:Y:S04]  /*4a90*/  ELECT P0, URZ, PT ;  /* 0x0000000000ff782f */ /* 0x000fe80003800000 */
[----:B------:R-:W-:Y:S11]  /*4aa0*/  PLOP3.LUT P1, PT, P1, P0, PT, 0xf2, 0x2f ;  /* 0x00000000002f781c */ /* 0x000ff60000f21e72 */
[----:B------:R-:W-:Y:S02]  /*4ab0*/  @!UPT UIADD3 URZ, UPT, UPT, URZ, URZ, URZ ;  /* 0x000000fffffff290 */ /* 0x000fe4000fffe0ff */
[----:B------:R-:W-:Y:S05]  /*4ac0*/  @!P1 IADD3 R8, P0, PT, R16, 0x580, RZ ;  /* 0x0000058010089810 */ /* 0x000fea0007f1e0ff */
[----:B------:R-:W-:Y:S01]  /*4ad0*/  @!P1 IMAD.X R6, RZ, RZ, R17, P0 ;  /* 0x000000ffff069224 */ /* 0x000fe200000e0611 */
[----:B---3--:R-:W-:Y:S07]  /*4ae0*/  @!P2 BRA `(.L_x_86) ;  /* 0x000000380034a947 */ /* 0x008fee0003800000 */
.L_x_155:
[----:B------:R-:W-:Y:S01]  /*4af0*/  @!P1 R2UR UR5, R8 ;  /* 0x00000000080592ca */ /* 0x000fe200000e0000 */
[----:B------:R-:W-:Y:S01]  /*4b00*/  VOTEU.ALL UP0, P1 ;  /* 0x0000000000ff7886 */ /* 0x000fe20000800000 */
[----:B------:R-:W-:Y:S01]  /*4b10*/  @!P1 R2UR UR4, R6 ;  /* 0x00000000060492ca */ /* 0x000fe200000e0000 */
[----:B--2---:R-:W-:Y:S01]  /*4b20*/  @!P1 IMAD.MOV.U32 R0, RZ, RZ, 0x1000 ;  /* 0x00001000ff009424 */ /* 0x004fe200078e00ff */
[----:B------:R-:W-:Y:S01]  /*4b30*/  UMOV UR6, 0x0 ;  /* 0x0000000000067882 */ /* 0x000fe20000000000 */
[----:B------:R-:W-:Y:S01]  /*4b40*/  UMOV UR7, 0x10000000 ;  /* 0x1000000000077882 */ /* 0x000fe20000000000 */
[----:B------:R-:W-:Y:S01]  /*4b50*/  @!UP0 UIADD3 UR16, UPT, UPT, UR21, 0x200, URZ ;  /* 0x0000020015108890 */ /* 0x000fe2000fffe0ff */
[----:B------:R-:W-:Y:S01]  /*4b60*/  VIADD R14, R14, 0x1 ;  /* 0x000000010e0e7836 */ /* 0x000fe20000000000 */
[----:B------:R-:W-:Y:S01]  /*4b70*/  VOTEU.ALL UP0, P1 ;  /* 0x0000000000ff7886 */ /* 0x000fe20000800000 */
[----:B------:R-:W-:Y:S04]  /*4b80*/  UMOV UR20, UR36 ;  /* 0x0000002400147c82 */ /* 0x000fe80008000000 */
[----:B------:R-:W-:Y:S02]  /*4b90*/  IMAD.U32 R10, RZ, RZ, UR5 ;  /* 0x00000005ff0a7e24 */ /* 0x000fe4000f8e00ff */
[----:B------:R-:W-:Y:S03]  /*4ba0*/  IMAD.U32 R11, RZ, RZ, UR4 ;  /* 0x00000004ff0b7e24 */ /* 0x000fe6000f8e00ff */
[----:B------:R-:W-:Y:S02]  /*4bb0*/  @!P1 R2UR UR4, R10 ;  /* 0x000000000a0492ca */ /* 0x000fe400000e0000 */
[----:B------:R-:W-:Y:S11]  /*4bc0*/  @!P1 R2UR UR5, R11 ;  /* 0x000000000b0592ca */ /* 0x000ff600000e0000 */
[----:B------:R-:W-:Y:S02]  /*4bd0*/  @!UPT UIADD3 URZ, UPT, UPT, URZ, URZ, URZ ;  /* 0x000000fffffff290 */ /* 0x000fe4000fffe0ff */
[----:B------:R2:W-:Y:S01]  /*4be0*/  @!UP0 UTMALDG.3D [UR16], [UR4], desc[UR6] ;  /* 0x00000610040085b4 */ /* 0x0005e20008011000 */
[----:B------:R2:W-:Y:S01]  /*4bf0*/  @!P1 SYNCS.ARRIVE.TRANS64.RED.A0TR RZ, [UR21+0x80], R0 ;  /* 0x00008000ffff99a7 */ /* 0x0005e20008300415 */
[----:B------:R-:W-:Y:S01]  /*4c00*/  SYNCS.ARRIVE.TRANS64.RED.A1T0 RZ, [UR34], RZ ;  /* 0x000000ffffff79a7 */ /* 0x000fe20008100422 */
[----:B------:R-:W3:Y:S02]  /*4c10*/  SYNCS.PHASECHK.TRANS64.TRYWAIT P0, [UR21+0x98], R9 ;  /* 0x00009809ff0075a7 */ /* 0x000ee40008001115 */
[----:B--23--:R-:W-:Y:S05]  /*4c20*/  @!P0 BRA `(.L_x_87) ;  /* 0x0000003400fc8947 */ /* 0x00cfea0003800000 */
.L_x_157:
[----:B------:R-:W-:Y:S01]  /*4c30*/  @!P1 IADD3 R6, P0, PT, R16, 0x580, RZ ;  /* 0x0000058010069810 */ /* 0x000fe20007f1e0ff */
[----:B------:R-:W-:Y:S01]  /*4c40*/  VOTEU.ALL UP0, P1 ;  /* 0x0000000000ff7886 */ /* 0x000fe20000800000 */
[----:B------:R-:W-:Y:S01]  /*4c50*/  UMOV UR6, 0x0 ;  /* 0x0000000000067882 */ /* 0x000fe20000000000 */
[----:B------:R-:W-:Y:S01]  /*4c60*/  UMOV UR7, 0x10000000 ;  /* 0x1000000000077882 */ /* 0x000fe20000000000 */
[----:B------:R-:W-:Y:S01]  /*4c70*/  @!P1 R2UR UR5, R6 ;  /* 0x00000000060592ca */ /* 0x000fe200000e0000 */
[----:B--2---:R-:W-:Y:S01]  /*4c80*/  @!P1 IMAD.X R0, RZ, RZ, R17, P0 ;  /* 0x000000ffff009224 */ /* 0x004fe200000e0611 */
[----:B------:R-:W-:Y:S01]  /*4c90*/  @!UP0 UIADD3 UR10, UPT, UPT, UR18, 0x40, URZ ;  /* 0x00000040120a8890 */ /* 0x000fe2000fffe0ff */
[----:B------:R-:W-:Y:S01]  /*4ca0*/  ISETP.NE.AND P0, PT, R14, 0x2, PT ;  /* 0x000000020e00780c */ /* 0x000fe20003f05270 */
[----:B------:R-:W-:Y:S01]  /*4cb0*/  @!UP0 UIADD3 UR8, UPT, UPT, UR21, 0x1200, URZ ;  /* 0x0000120015088890 */ /* 0x000fe2000fffe0ff */
[----:B------:R-:W-:Y:S01]  /*4cc0*/  LOP3.LUT R15, R15, 0x1, RZ, 0x3c, !PT ;  /* 0x000000010f0f7812 */ /* 0x000fe200078e3cff */
[----:B------:R-:W-:Y:S01]  /*4cd0*/  @!UP0 UIADD3 UR9, UPT, UPT, UR21, 0x88, URZ ;  /* 0x0000008815098890 */ /* 0x000fe2000fffe0ff */
[----:B------:R-:W-:Y:S01]  /*4ce0*/  @!P1 R2UR UR4, R0 ;  /* 0x00000000000492ca */ /* 0x000fe200000e0000 */
[----:B------:R-:W-:Y:S01]  /*4cf0*/  VOTEU.ALL UP0, P1 ;  /* 0x0000000000ff7886 */ /* 0x000fe20000800000 */
[----:B------:R-:W-:Y:S01]  /*4d00*/  UMOV UR11, UR19 ;  /* 0x00000013000b7c82 */ /* 0x000fe20008000000 */
[----:B------:R-:W-:Y:S01]  /*4d10*/  UMOV UR12, UR36 ;  /* 0x00000024000c7c82 */ /* 0x000fe20008000000 */
[----:B------:R-:W-:Y:S01]  /*4d20*/  SEL R0, RZ, 0x1, P0 ;  /* 0x00000001ff007807 */ /* 0x000fe20000000000 */
[----:B------:R-:W-:Y:S01]  /*4d30*/  UIADD3 UR20, UPT, UPT, UR13, UR59, URZ ;  /* 0x0000003b0d147290 */ /* 0x000fe2000fffe0ff */
[----:B------:R-:W-:Y:S01]  /*4d40*/  IMAD.U32 R8, RZ, RZ, UR5 ;  /* 0x00000005ff087e24 */ /* 0x000fe2000f8e00ff */
[----:B------:R-:W-:Y:S01]  /*4d50*/  SEL R14, R14, RZ, P0 ;  /* 0x000000ff0e0e7207 */ /* 0x000fe20000000000 */
[----:B------:R-:W-:Y:S01]  /*4d60*/  UIADD3 UR16, UPT, UPT, UR14, UR62, URZ ;  /* 0x0000003e0e107290 */ /* 0x000fe2000fffe0ff */
[----:B------:R-:W-:Y:S01]  /*4d70*/  LOP3.LUT R13, R13, R0, RZ, 0x3c, !PT ;  /* 0x000000000d0d7212 */ /* 0x000fe200078e3cff */
[----:B------:R-:W-:Y:S01]  /*4d80*/  UPLOP3.LUT UP3, UPT, UPT, UPT, UPT, 0x80, 0x8 ;  /* 0x000000000008789c */ /* 0x000fe20003f6f070 */
[----:B------:R-:W-:Y:S02]  /*4d90*/  UMOV UR36, UR26 ;  /* 0x0000001a00247c82 */ /* 0x000fe40008000000 */
[----:B------:R-:W-:Y:S01]  /*4da0*/  IMAD.U32 R9, RZ, RZ, UR4 ;  /* 0x00000004ff097e24 */ /* 0x000fe2000f8e00ff */
[----:B------:R-:W-:Y:S04]  /*4db0*/  @!P1 R2UR UR4, R8 ;  /* 0x00000000080492ca */ /* 0x000fe800000e0000 */
[----:B------:R-:W-:Y:S11]  /*4dc0*/  @!P1 R2UR UR5, R9 ;  /* 0x00000000090592ca */ /* 0x000ff600000e0000 */
[----:B------:R-:W-:Y:S02]  /*4dd0*/  @!UPT UIADD3 URZ, UPT, UPT, URZ, URZ, URZ ;  /* 0x000000fffffff290 */ /* 0x000fe4000fffe0ff */
[----:B------:R2:W-:Y:S01]  /*4de0*/  @!UP0 UTMALDG.3D [UR8], [UR4], desc[UR6] ;  /* 0x00000608040085b4 */ /* 0x0005e20008011000 */
[----:B------:R2:W-:Y:S01]  /*4df0*/  @!P1 SYNCS.ARRIVE.TRANS64.RED.A0TR RZ, [UR21+0x88], R7 ;  /* 0x00008807ffff99a7 */ /* 0x0005e20008300415 */
[----:B------:R-:W-:Y:S01]  /*4e00*/  SYNCS.ARRIVE.TRANS64.RED.A1T0 RZ, [UR33], RZ ;  /* 0x000000ffffff79a7 */ /* 0x000fe20008100421 */
[----:B------:R-:W-:Y:S05]  /*4e10*/  BRA.U UP1, `(.L_x_88) ;  /* 0xfffffff5012c7547 */ /* 0x000fea000b83ffff */
[----:B------:R-:W-:-:S04]  /*4e20*/  SHF.L.U32 R3, R15, 0x1f, RZ ;  /* 0x0000001f0f037819 */ /* 0x000fc800000006ff */
[----:B------:R-:W3:Y:S02]  /*4e30*/  SYNCS.PHASECHK.TRANS64.TRYWAIT P0, [UR21+0x90], R3 ;  /* 0x00009003ff0075a7 */ /* 0x000ee40008001115 */
[----:B---3--:R-:W-:Y:S05]  /*4e40*/  @!P0 BRA `(.L_x_89) ;  /* 0x00000034008c8947 */ /* 0x008fea0003800000 */
.L_x_159:
[----:B---3--:R-:W-:-:S07]  /*4e50*/  MOV R0, UR21 ;  /* 0x0000001500007c02 */ /* 0x008fce0008000f00 */
.L_x_90:
[----:B---3--:R-:W-:-:S04]  /*4e60*/  SHF.L.U32 R3, R15, 0x1f, RZ ;  /* 0x0000001f0f037819 */ /* 0x008fc800000006ff */
[----:B------:R3:W4:Y:S03]  /*4e70*/  SYNCS.PHASECHK.TRANS64.TRYWAIT P0, [R0+URZ+0x98], R3 ;  /* 0x00009803000075a7 */ /* 0x00072600080011ff */
[----:B----4-:R-:W-:Y:S05]  /*4e80*/  @!P0 NANOSLEEP.SYNCS 0x989680 ;  /* 0x009896800000895d */ /* 0x010fea0003900000 */
[----:B------:R-:W4:Y:S02]  /*4e90*/  @!P0 SYNCS.PHASECHK.TRANS64 P0, [R0+URZ+0x98], R3 ;  /* 0x00009803000085a7 */ /* 0x000f2400080010ff */
[----:B-12-4-:R-:W-:Y:S05]  /*4ea0*/  @P0 EXIT ;  /* 0x000000000000094d */ /* 0x016fea0003800000 */
[----:B------:R-:W-:Y:S05]  /*4eb0*/  BRA `(.L_x_90) ;  /* 0xfffffffc00e87947 */ /* 0x000fea000383ffff */
.L_x_79:
[----:B------:R-:W-:-:S06]  /*4ec0*/  UISETP.GE.AND UP0, UPT, UR17, 0x4, UPT ;  /* 0x000000041100788c */ /* 0x000fcc000bf06270 */
[----:B------:R-:W-:-:S13]  /*4ed0*/  PLOP3.LUT P0, PT, PT, PT, UP0, 0x80, 0x8 ;  /* 0x000000000008781c */ /* 0x000fda0003f0f008 */
[----:B------:R-:W-:Y:S05]  /*4ee0*/  @!P0 EXIT ;  /* 0x000000000000894d */ /* 0x000fea0003800000 */
[----:B------:R-:W1:Y:S08]  /*4ef0*/  S2UR UR4, SR_CgaCtaId ;  /* 0x00000000000479c3 */ /* 0x000e700000008800 */
[----:B------:R-:W-:Y:S01]  /*4f00*/  BAR.SYNC.DEFER_BLOCKING 0x6, 0xa0 ;  /* 0x0182800000007b1d */ /* 0x000fe20000010000 */
[C---:B------:R-:W-:Y:S01]  /*4f10*/  IMAD.SHL.U32 R7, R93.reuse, 0x40, RZ ;  /* 0x000000405d077824 */ /* 0x040fe200078e00ff */
[C---:B------:R-:W-:Y:S01]  /*4f20*/  LOP3.LUT R95, R93.reuse, 0x60, RZ, 0xc0, !PT ;  /* 0x000000605d5f7812 */ /* 0x040fe200078ec0ff */
[----:B------:R-:W-:-:S02]  /*4f30*/  IMAD.SHL.U32 R4, R93, 0x20, RZ ;  /* 0x000000205d047824 */ /* 0x000fc400078e00ff */
[----:B------:R-:W-:Y:S02]  /*4f40*/  HFMA2 R36, -RZ, RZ, 0, 0 ;  /* 0x00000000ff247431 */ /* 0x000fe400000001ff */
[----:B------:R-:W-:Y:S01]  /*4f50*/  IMAD.SHL.U32 R6, R93, 0x2, RZ ;  /* 0x000000025d067824 */ /* 0x000fe200078e00ff */
[----:B------:R-:W-:Y:S01]  /*4f60*/  UMOV UR44, 0x400 ;  /* 0x00000400002c7882 */ /* 0x000fe20000000000 */
[----:B------:R-:W2:Y:S01]  /*4f70*/  LDC.64 R82, c[0x0][0x8b0] ;  /* 0x00022c00ff527b82 */ /* 0x000ea20000000a00 */
[----:B------:R-:W-:Y:S01]  /*4f80*/  LOP3.LUT R5, R7, 0x180, RZ, 0xc0, !PT ;  /* 0x0000018007057812 */ /* 0x000fe200078ec0ff */
[----:B------:R-:W-:Y:S01]  /*4f90*/  IMAD.U32 R37, R93, 0x10000, RZ ;  /* 0x000100005d257824 */ /* 0x000fe200078e00ff */
[----:B------:R-:W-:Y:S01]  /*4fa0*/  LOP3.LUT R4, R4, 0xc00, RZ, 0xc0, !PT ;  /* 0x00000c0004047812 */ /* 0x000fe200078ec0ff */
[----:B------:R-:W-:Y:S01]  /*4fb0*/  IMAD.MOV.U32 R92, RZ, RZ, RZ ;  /* 0x000000ffff5c7224 */ /* 0x000fe200078e00ff */
[----:B------:R-:W-:Y:S01]  /*4fc0*/  LOP3.LUT R6, R5, 0x20, R6, 0xf8, !PT ;  /* 0x0000002005067812 */ /* 0x000fe200078ef806 */
[----:B------:R-:W-:Y:S01]  /*4fd0*/  IMAD.SHL.U32 R5, R93, 0x8, RZ ;  /* 0x000000085d057824 */ /* 0x000fe200078e00ff */
[----:B------:R-:W-:Y:S01]  /*4fe0*/  LOP3.LUT R4, R4, 0x40, R7, 0xf8, !PT ;  /* 0x0000004004047812 */ /* 0x000fe200078ef807 */
[----:B------:R-:W3:Y:S01]  /*4ff0*/  LDC.64 R80, c[0x0][0x8a8] ;  /* 0x00022a00ff507b82 */ /* 0x000ee20000000a00 */
[----:B------:R-:W-:Y:S01]  /*5000*/  LOP3.LUT R37, R37, 0x600000, RZ, 0xc0, !PT ;  /* 0x0060000025257812 */ /* 0x000fe200078ec0ff */
[----:B------:R-:W-:Y:S01]  /*5010*/  IMAD.MOV.U32 R87, RZ, RZ, RZ ;  /* 0x000000ffff577224 */ /* 0x000fe200078e00ff */
[----:B------:R-:W-:-:S02]  /*5020*/  LOP3.LUT R5, R6, 0x30, R5, 0x78, !PT ;  /* 0x0000003006057812 */ /* 0x000fc400078e7805 */
[----:B------:R-:W-:Y:S02]  /*5030*/  CS2R R90, SRZ ;  /* 0x00000000005a7805 */ /* 0x000fe4000001ff00 */
[----:B------:R-:W-:Y:S01]  /*5040*/  LOP3.LUT R4, R4, 0x200, R7, 0xf8, !PT ;  /* 0x0000020004047812 */ /* 0x000fe200078ef807 */
[----:B------:R-:W-:Y:S01]  /*5050*/  IMAD.MOV.U32 R89, RZ, RZ, RZ ;  /* 0x000000ffff597224 */ /* 0x000fe200078e00ff */
[----:B------:R-:W-:Y:S01]  /*5060*/  LOP3.LUT R93, R93, 0x2, RZ, 0xc0, !PT ;  /* 0x000000025d5d7812 */ /* 0x000fe200078ec0ff */
[----:B-1----:R-:W-:Y:S01]  /*5070*/  ULEA UR44, UR4, UR44, 0x18 ;  /* 0x0000002c042c7291 */ /* 0x002fe2000f8ec0ff */
[----:B------:R-:W-:Y:S01]  /*5080*/  LOP3.LUT R71, R4, R5, RZ, 0xfc, !PT ;  /* 0x0000000504477212 */ /* 0x000fe200078efcff */
[----:B------:R-:W1:Y:S01]  /*5090*/  LDCU UR57, c[0x0][0x370] ;  /* 0x00006e00ff3977ac */ /* 0x000e620008000800 */
[----:B------:R-:W-:Y:S01]  /*50a0*/  IADD3 R88, PT, PT, -R93, RZ, RZ ;  /* 0x000000ff5d587210 */ /* 0x000fe20007ffe1ff */
[----:B------:R-:W-:Y:S01]  /*50b0*/  UIADD3 UR4, UPT, UPT, UR44, 0x2200, URZ ;  /* 0x000022002c047890 */ /* 0x000fe2000fffe0ff */
[----:B------:R-:W4:Y:S04]  /*50c0*/  LDCU UR43, c[0x0][0xb0c] ;  /* 0x00016180ff2b77ac */ /* 0x000f280008000800 */
[----:B------:R-:W1:Y:S01]  /*50d0*/  LDS R0, [UR44+0x160] ;  /* 0x0001602cff007984 */ /* 0x000e620008000800 */
[----:B------:R-:W-:Y:S01]  /*50e0*/  IMAD.U32 R94, RZ, RZ, UR4 ;  /* 0x00000004ff5e7e24 */ /* 0x000fe2000f8e00ff */
[----:B------:R-:W1:Y:S01]  /*50f0*/  LDCU UR39, c[0x0][0xb30] ;  /* 0x00016600ff2777ac */ /* 0x000e620008000800 */
[----:B------:R-:W1:Y:S01]  /*5100*/  LDCU.64 UR46, c[0x0][0x888] ;  /* 0x00011100ff2e77ac */ /* 0x000e620008000a00 */
[----:B------:R-:W1:Y:S01]  /*5110*/  LDCU.64 UR40, c[0x0][0xb28] ;  /* 0x00016500ff2877ac */ /* 0x000e620008000a00 */
[----:B------:R-:W1:Y:S01]  /*5120*/  LDCU.64 UR60, c[0x0][0x890] ;  /* 0x00011200ff3c77ac */ /* 0x000e620008000a00 */
[----:B------:R-:W1:Y:S01]  /*5130*/  LDCU.128 UR52, c[0x0][0xb10] ;  /* 0x00016200ff3477ac */ /* 0x000e620008000c00 */
[----:B------:R-:W1:Y:S01]  /*5140*/  LDCU UR56, c[0x0][0x374] ;  /* 0x00006e80ff3877ac */ /* 0x000e620008000800 */
[----:B------:R-:W-:Y:S01]  /*5150*/  UIADD3 UR63, UPT, UPT, UR44, 0x200, URZ ;  /* 0x000002002c3f7890 */ /* 0x000fe2000fffe0ff */
[----:B-1234-:R-:W-:-:S11]  /*5160*/  IMAD.IADD R37, R0, 0x1, R37 ;  /* 0x0000000100257824 */ /* 0x01efd600078e0225 */
.L_x_116:
[----:B------:R-:W-:Y:S02]  /*5170*/  LEA R3, R87, UR44, 0x3 ;  /* 0x0000002c57037c11 */ /* 0x000fe4000f8e18ff */
[----:B------:R-:W-:Y:S02]  /*5180*/  SHF.L.U32 R0, R91, 0x1f, RZ ;  /* 0x0000001f5b007819 */ /* 0x000fe400000006ff */
[----:B------:R-:W-:Y:S02]  /*5190*/  LEA R5, R87, UR44, 0x4 ;  /* 0x0000002c57057c11 */ /* 0x000fe4000f8e20ff */
[----:B-1----:R-:W1:Y:S02]  /*51a0*/  SYNCS.PHASECHK.TRANS64.TRYWAIT P0, [R3+URZ+0xb0], R0 ;  /* 0x0000b000030075a7 */ /* 0x002e6400080011ff */
[----:B-1----:R-:W-:Y:S05]  /*51b0*/  @!P0 BRA `(.L_x_91) ;  /* 0x0000003000c88947 */ /* 0x002fea0003800000 */
.L_x_160:
        /* <DEDUP_REMOVED lines=8> */
[----:B--2---:R-:W-:Y:S11]  /*5240*/  LOP3.LUT P0, RZ, R6, 0x1, RZ, 0xc0, !PT ;  /* 0x0000000106ff7812 */ /* 0x004ff6000780c0ff */
[----:B------:R-:W-:Y:S02]  /*5250*/  @!UPT UIADD3 URZ, UPT, UPT, URZ, URZ, URZ ;  /* 0x000000fffffff290 */ /* 0x000fe4000fffe0ff */
[----:B---3--:R-:W-:Y:S01]  /*5260*/  VOTEU.ANY UP1, P0 ;  /* 0x0000000000ff7886 */ /* 0x008fe20000020100 */
[----:B------:R-:W-:Y:S01]  /*5270*/  PLOP3.LUT P0, PT, PT, PT, UP1, 0x80, 0x8 ;  /* 0x000000000008781c */ /* 0x000fe20003f0f018 */
[----:B------:R-:W-:Y:S11]  /*5280*/  UP2UR UR45, UPR, URZ, 0x2 ;  /* 0x00000002ff2d7883 */ /* 0x000ff60008000000 */
[----:B------:R-:W-:Y:S01]  /*5290*/  @!UPT UIADD3 URZ, UPT, UPT, URZ, URZ, URZ ;  /* 0x000000fffffff290 */ /* 0x000fe2000fffe0ff */
[----:B-1----:R-:W-:Y:S02]  /*52a0*/  @P0 SHF.R.U32.HI R0, RZ, 0x10, R5 ;  /* 0x00000010ff000819 */ /* 0x002fe40000011605 */
        /* <DEDUP_REMOVED lines=12> */
[----:B------:R-:W2:Y:S01]  /*5370*/  LDCU UR12, c[0x0][0xb20] ;  /* 0x00016400ff0c77ac */ /* 0x000ea20008000800 */
[----:B------:R-:W-:Y:S02]  /*5380*/  UIMAD.WIDE.U32 UR4, UR56, UR55, URZ ;  /* 0x00000037380472a5 */ /* 0x000fe4000f8e00ff */
[----:B------:R-:W-:Y:S02]  /*5390*/  UIMAD.WIDE.U32 UR6, UR57, UR52, URZ ;  /* 0x00000034390672a5 */ /* 0x000fe4000f8e00ff */
[----:B------:R-:W-:Y:S02]  /*53a0*/  UISETP.NE.AND UP0, UPT, UR54, 0x1, UPT ;  /* 0x000000013600788c */ /* 0x000fe4000bf05270 */
[----:B------:R-:W-:Y:S02]  /*53b0*/  UIMAD.WIDE.U32 UR8, UR37, UR55, URZ ;  /* 0x00000037250872a5 */ /* 0x000fe4000f8e00ff */
[----:B------:R-:W-:Y:S02]  /*53c0*/  UIMAD.WIDE.U32 UR10, UR38, UR52, URZ ;  /* 0x00000034260a72a5 */ /* 0x000fe4000f8e00ff */
[----:B------:R-:W-:Y:S02]  /*53d0*/  UISETP.NE.AND UP1, UPT, UR43, 0x1, UPT ;  /* 0x000000012b00788c */ /* 0x000fe4000bf25270 */
[----:B------:R-:W-:Y:S01]  /*53e0*/  UISETP.NE.AND UP2, UPT, UR42, 0x1, UPT ;  /* 0x000000012a00788c */ /* 0x000fe2000bf45270 */
[----:B------:R-:W-:Y:S02]  /*53f0*/  UMOV UR4, UR5 ;  /* 0x0000000500047c82 */ /* 0x000fe40008000000 */
[----:B--2---:R-:W-:Y:S03]  /*5400*/  USHF.R.U32.HI UR5, URZ, UR12, UR4 ;  /* 0x0000000cff057299 */ /* 0x004fe60008011604 */
[----:B------:R-:W-:Y:S02]  /*5410*/  UMOV UR4, UR7 ;  /* 0x0000000700047c82 */ /* 0x000fe40008000000 */
[----:B------:R-:W-:Y:S02]  /*5420*/  USHF.R.U32.HI UR7, URZ, UR53, UR4 ;  /* 0x00000035ff077299 */ /* 0x000fe40008011604 */
[----:B------:R-:W-:Y:S02]  /*5430*/  USEL UR4, UR56, UR5, !UP0 ;  /* 0x0000000538047287 */ /* 0x000fe4000c000000 */
[----:B------:R-:W-:Y:S01]  /*5440*/  USEL UR7, UR57, UR7, !UP1 ;  /* 0x0000000739077287 */ /* 0x000fe2000c800000 */
[----:B------:R-:W-:Y:S01]  /*5450*/  UMOV UR5, UR9 ;  /* 0x0000000900057c82 */ /* 0x000fe20008000000 */
[----:B------:R-:W-:Y:S02]  /*5460*/  UIMAD.WIDE.U32 UR8, UR4, UR40, URZ ;  /* 0x00000028040872a5 */ /* 0x000fe4000f8e00ff */
[----:B------:R-:W-:Y:S03]  /*5470*/  USHF.R.U32.HI UR6, URZ, UR12, UR5 ;  /* 0x0000000cff067299 */ /* 0x000fe60008011605 */
[----:B------:R-:W-:Y:S01]  /*5480*/  UMOV UR5, UR11 ;  /* 0x0000000b00057c82 */ /* 0x000fe20008000000 */
[----:B------:R-:W-:Y:S02]  /*5490*/  UIMAD.WIDE.U32 UR10, UR7, UR40, URZ ;  /* 0x00000028070a72a5 */ /* 0x000fe4000f8e00ff */
[----:B------:R-:W-:Y:S02]  /*54a0*/  USHF.R.U32.HI UR12, URZ, UR53, UR5 ;  /* 0x00000035ff0c7299 */ /* 0x000fe40008011605 */
[----:B------:R-:W-:Y:S01]  /*54b0*/  USEL UR6, UR37, UR6, !UP0 ;  /* 0x0000000625067287 */ /* 0x000fe2000c000000 */
[----:B------:R-:W-:Y:S02]  /*54c0*/  UMOV UR5, UR9 ;  /* 0x0000000900057c82 */ /* 0x000fe40008000000 */
[----:B------:R-:W-:Y:S01]  /*54d0*/  UMOV UR10, UR11 ;  /* 0x0000000b000a7c82 */ /* 0x000fe20008000000 */
[----:B------:R-:W-:Y:S02]  /*54e0*/  @UP2 USHF.R.U32.HI UR4, URZ, UR41, UR5 ;  /* 0x00000029ff042299 */ /* 0x000fe40008011605 */
[----:B------:R-:W-:Y:S02]  /*54f0*/  @UP2 USHF.R.U32.HI UR7, URZ, UR41, UR10 ;  /* 0x00000029ff072299 */ /* 0x000fe4000801160a */
[----:B------:R-:W-:Y:S02]  /*5500*/  UIMAD UR4, UR42, UR4, URZ ;  /* 0x000000042a0472a4 */ /* 0x000fe4000f8e02ff */
[----:B------:R-:W-:Y:S02]  /*5510*/  UIMAD.WIDE.U32 UR10, UR6, UR40, URZ ;  /* 0x00000028060a72a5 */ /* 0x000fe4000f8e00ff */
[----:B------:R-:W-:Y:S02]  /*5520*/  USEL UR5, UR38, UR12, !UP1 ;  /* 0x0000000c26057287 */ /* 0x000fe4000c800000 */
[----:B------:R-:W-:Y:S02]  /*5530*/  UIMAD UR8, UR42, UR7, URZ ;  /* 0x000000072a0872a4 */ /* 0x000fe4000f8e02ff */
[----:B------:R-:W-:Y:S03]  /*5540*/  UISETP.GE.AND UP0, UPT, UR6, UR4, UPT ;  /* 0x000000040600728c */ /* 0x000fe6000bf06270 */
[----:B------:R-:W-:Y:S01]  /*5550*/  UMOV UR4, UR11 ;  /* 0x0000000b00047c82 */ /* 0x000fe20008000000 */
[----:B------:R-:W-:Y:S02]  /*5560*/  UISETP.GE.OR UP0, UPT, UR5, UR8, UP0 ;  /* 0x000000080500728c */ /* 0x000fe40008706670 */
[----:B------:R-:W-:Y:S02]  /*5570*/  USHF.R.U32.HI UR4, URZ, UR41, UR4 ;  /* 0x00000029ff047299 */ /* 0x000fe40008011604 */
[----:B------:R-:W-:Y:S02]  /*5580*/  UIMAD.WIDE.U32 UR8, UR5, UR40, URZ ;  /* 0x00000028050872a5 */ /* 0x000fe4000f8e00ff */
[----:B------:R-:W-:Y:S02]  /*5590*/  USEL UR11, UR6, UR4, !UP2 ;  /* 0x00000004060b7287 */ /* 0x000fe4000d000000 */
[----:B------:R-:W-:Y:S02]  /*55a0*/  UIADD3 UR8, UPT, UPT, -UR5, URZ, URZ ;  /* 0x000000ff05087290 */ /* 0x000fe4000fffe1ff */
[----:B------:R-:W-:Y:S01]  /*55b0*/  UIADD3 UR10, UPT, UPT, -UR11, URZ, URZ ;  /* 0x000000ff0b0a7290 */ /* 0x000fe2000fffe1ff */
[----:B------:R-:W-:Y:S01]  /*55c0*/  @!UP0 UMOV UR4, UR9 ;  /* 0x0000000900048c82 */ /* 0x000fe20008000000 */
[----:B------:R-:W-:Y:S02]  /*55d0*/  UIADD3 UR9, UPT, UPT, -UR6, URZ, URZ ;  /* 0x000000ff06097290 */ /* 0x000fe4000fffe1ff */
[----:B------:R-:W-:Y:S02]  /*55e0*/  @!UP0 USHF.R.U32.HI UR4, URZ, UR41, UR4 ;  /* 0x00000029ff048299 */ /* 0x000fe40008011604 */
[----:B------:R-:W-:Y:S02]  /*55f0*/  UIMAD UR10, UR42, UR10, UR6 ;  /* 0x0000000a2a0a72a4 */ /* 0x000fe4000f8e0206 */
[----:B------:R-:W-:Y:S04]  /*5600*/  @!UP0 USEL UR4, UR5, UR4, !UP2 ;  /* 0x0000000405048287 */ /* 0x000fe8000d000000 */
[----:B------:R-:W-:Y:S02]  /*5610*/  @!UP0 UIMAD UR10, UR7, UR10, UR4 ;  /* 0x0000000a070a82a4 */ /* 0x000fe4000f8e0204 */
[----:B------:R-:W-:Y:S02]  /*5620*/  @!UP0 UIADD3 UR11, UPT, UPT, UR11, -UR4, URZ ;  /* 0x800000040b0b8290 */ /* 0x000fe4000fffe0ff */
[----:B------:R-:W-:Y:S02]  /*5630*/  UIMAD UR7, UR43, UR8, UR38 ;  /* 0x000000082b0772a4 */ /* 0x000fe4000f8e0226 */
[----:B------:R-:W-:Y:S02]  /*5640*/  @!UP0 UIMAD UR6, UR11, UR42, UR5 ;  /* 0x0000002a0b0682a4 */ /* 0x000fe4000f8e0205 */
[----:B------:R-:W-:Y:S01]  /*5650*/  UIMAD UR4, UR54, UR9, UR37 ;  /* 0x00000009360472a4 */ /* 0x000fe2000f8e0225 */
[----:B------:R-:W-:Y:S02]  /*5660*/  @!UP0 UMOV UR5, UR10 ;  /* 0x0000000a00058c82 */ /* 0x000fe40008000000 */
[----:B------:R-:W-:Y:S02]  /*5670*/  UIMAD UR38, UR5, UR43, UR7 ;  /* 0x0000002b052672a4 */ /* 0x000fe4000f8e0207 */
[----:B------:R-:W-:Y:S11]  /*5680*/  UIMAD UR37, UR6, UR54, UR4 ;  /* 0x00000036062572a4 */ /* 0x000ff6000f8e0204 */
[----:B------:R-:W-:Y:S01]  /*5690*/  @!UPT UIADD3 URZ, UPT, UPT, URZ, URZ, URZ ;  /* 0x000000fffffff290 */ /* 0x000fe2000fffe0ff */
.L_x_92:
[----:B------:R-:W-:Y:S01]  /*56a0*/  UISETP.NE.AND UP0, UPT, UR39, 0x1, UPT ;  /* 0x000000012700788c */ /* 0x000fe2000bf05270 */
[----:B------:R-:W-:Y:S01]  /*56b0*/  IADD3 R87, PT, PT, R87, 0x1, RZ ;  /* 0x0000000157577810 */ /* 0x000fe20007ffe0ff */
[----:B------:R-:W-:Y:S02]  /*56c0*/  USHF.L.U32 UR50, UR16, 0x6, URZ ;  /* 0x0000000610327899 */ /* 0x000fe400080006ff */
[----:B------:R-:W-:Y:S07]  /*56d0*/  USHF.L.U32 UR49, UR20, 0x7, URZ ;  /* 0x0000000714317899 */ /* 0x000fee00080006ff */
[----:B------:R-:W2:Y:S01]  /*56e0*/  @!UP0 LDCU.128 UR12, c[0x0][0xb10] ;  /* 0x00016200ff0c87ac */ /* 0x000ea20008000c00 */
[----:B------:R-:W3:Y:S01]  /*56f0*/  @!UP0 LDCU UR5, c[0x0][0xb0c] ;  /* 0x00016180ff0587ac */ /* 0x000ee20008000800 */
[----:B------:R-:W4:Y:S01]  /*5700*/  @!UP0 LDCU UR10, c[0x0][0xb20] ;  /* 0x00016400ff0a87ac */ /* 0x000f220008000800 */
[----:B--2---:R-:W-:Y:S02]  /*5710*/  UIMAD.WIDE.U32 UR8, UR38, UR12, URZ ;  /* 0x0000000c260872a5 */ /* 0x004fe4000f8e00ff */
[----:B------:R-:W-:Y:S02]  /*5720*/  UIMAD.WIDE.U32 UR6, UR37, UR15, URZ ;  /* 0x0000000f250672a5 */ /* 0x000fe4000f8e00ff */
[----:B------:R-:W-:Y:S03]  /*5730*/  @!UP0 UISETP.NE.AND UP1, UPT, UR14, 0x1, UPT ;  /* 0x000000010e00888c */ /* 0x000fe6000bf25270 */
[----:B------:R-:W-:Y:S01]  /*5740*/  @!UP0 UMOV UR4, UR9 ;  /* 0x0000000900048c82 */ /* 0x000fe20008000000 */
[----:B---3--:R-:W-:Y:S02]  /*5750*/  @!UP0 UISETP.NE.AND UP2, UPT, UR5, 0x1, UPT ;  /* 0x000000010500888c */ /* 0x008fe4000bf45270 */
[----:B------:R-:W-:Y:S01]  /*5760*/  @!UP0 USHF.R.U32.HI UR4, URZ, UR13, UR4 ;  /* 0x0000000dff048299 */ /* 0x000fe20008011604 */
[----:B------:R-:W-:Y:S02]  /*5770*/  @!UP0 UMOV UR6, UR7 ;  /* 0x0000000700068c82 */ /* 0x000fe40008000000 */
[----:B----4-:R-:W-:Y:S02]  /*5780*/  @!UP0 USHF.R.U32.HI UR6, URZ, UR10, UR6 ;  /* 0x0000000aff068299 */ /* 0x010fe40008011606 */
[----:B------:R-:W-:Y:S02]  /*5790*/  @!UP0 USEL UR7, UR38, UR4, !UP2 ;  /* 0x0000000426078287 */ /* 0x000fe4000d000000 */
[----:B------:R-:W-:Y:S04]  /*57a0*/  @!UP0 USEL UR6, UR37, UR6, !UP1 ;  /* 0x0000000625068287 */ /* 0x000fe8000c800000 */
[----:B------:R-:W-:Y:S02]  /*57b0*/  @!UP0 UIADD3 UR4, UPT, UPT, -UR7, UR6, URZ ;  /* 0x0000000607048290 */ /* 0x000fe4000fffe1ff */
[----:B------:R-:W-:Y:S02]  /*57c0*/  @!UP0 UIADD3 UR6, UPT, UPT, UR7, -UR6, URZ ;  /* 0x8000000607068290 */ /* 0x000fe4000fffe0ff */
[----:B------:R-:W-:Y:S02]  /*57d0*/  @!UP0 UIMAD UR38, UR4, UR5, UR38 ;  /* 0x00000005042682a4 */ /* 0x000fe4000f8e0226 */
[----:B------:R-:W-:Y:S02]  /*57e0*/  @!UP0 UIMAD UR37, UR6, UR14, UR37 ;  /* 0x0000000e062582a4 */ /* 0x000fe4000f8e0225 */
[----:B------:R-:W-:Y:S09]  /*57f0*/  ULOP3.LUT UP0, URZ, UR63, 0x1b0, URZ, 0xc0, !UPT ;  /* 0x000001b03fff7892 */ /* 0x000ff2000f80c0ff */
[----:B------:R-:W-:Y:S05]  /*5800*/  BRA.U !UP0, `(.L_x_93) ;  /* 0x0000000108407547 */ /* 0x000fea000b800000 */
[----:B------:R-:W2:Y:S01]  /*5810*/  LDCU.64 UR8, c[0x4][0x80] ;  /* 0x01001000ff0877ac */ /* 0x000ea20008000a00 */
[----:B------:R-:W-:Y:S01]  /*5820*/  MOV R3, 0x0 ;  /* 0x0000000000037802 */ /* 0x000fe20000000f00 */
[----:B------:R-:W-:Y:S02]  /*5830*/  HFMA2 R12, -RZ, RZ, 0, 5.9604644775390625e-08 ;  /* 0x00000001ff0c7431 */ /* 0x000fe400000001ff */
[----:B------:R-:W-:Y:S02]  /*5840*/  IMAD.MOV.U32 R8, RZ, RZ, 0x70 ;  /* 0x00000070ff087424 */ /* 0x000fe400078e00ff */
[----:B------:R-:W-:Y:S01]  /*5850*/  IMAD.MOV.U32 R13, RZ, RZ, RZ ;  /* 0x000000ffff0d7224 */ /* 0x000fe200078e00ff */
[----:B------:R-:W3:Y:S01]  /*5860*/  LDCU.64 UR6, c[0x4][0x88] ;  /* 0x01001100ff0677ac */ /* 0x000ee20008000a00 */
[----:B------:R-:W4:Y:S01]  /*5870*/  LDC.64 R2, c[0x4][R3] ;  /* 0x0100000003027b82 */ /* 0x000f220000000a00 */
[----:B------:R-:W1:Y:S01]  /*5880*/  LDCU.64 UR4, c[0x4][0x8] ;  /* 0x01000100ff0477ac */ /* 0x000e620008000a00 */
[----:B--2---:R-:W-:Y:S01]  /*5890*/  MOV R5, UR9 ;  /* 0x0000000900057c02 */ /* 0x004fe20008000f00 */
[----:B------:R-:W-:Y:S01]  /*58a0*/  IMAD.U32 R4, RZ, RZ, UR8 ;  /* 0x00000008ff047e24 */ /* 0x000fe2000f8e00ff */
[----:B---3--:R-:W-:Y:S01]  /*58b0*/  MOV R7, UR7 ;  /* 0x0000000700077c02 */ /* 0x008fe20008000f00 */
[----:B------:R-:W-:Y:S01]  /*58c0*/  IMAD.U32 R6, RZ, RZ, UR6 ;  /* 0x00000006ff067e24 */ /* 0x000fe2000f8e00ff */
[----:B-1----:R-:W-:Y:S01]  /*58d0*/  MOV R11, UR5 ;  /* 0x00000005000b7c02 */ /* 0x002fe20008000f00 */
[----:B------:R-:W-:Y:S02]  /*58e0*/  IMAD.U32 R10, RZ, RZ, UR4 ;  /* 0x00000004ff0a7e24 */ /* 0x000fe4000f8e00ff */
[----:B------:R-:W-:Y:S07]  /*58f0*/  LEPC R20, `(.L_x_93) ;  /* 0x000000001014794e */ /* 0x000fee0000000000 */
[----:B----45:R-:W-:Y:S05]  /*5900*/  CALL.ABS.NOINC R2 ;  /* 0x0000000002007343 */ /* 0x030fea0003c00000 */
.L_x_93:
[----:B------:R-:W-:Y:S01]  /*5910*/  LOP3.LUT P0, RZ, R94, 0x1b0, RZ, 0xc0, !PT ;  /* 0x000001b05eff7812 */ /* 0x000fe2000780c0ff */
[----:B------:R-:W-:Y:S11]  /*5920*/  BSSY.RECONVERGENT B6, `(.L_x_94) ;  /* 0x0000013000067945 */ /* 0x000ff60003800200 */
[----:B------:R-:W-:Y:S01]  /*5930*/  @!UPT UIADD3 URZ, UPT, UPT, URZ, URZ, URZ ;  /* 0x000000fffffff290 */ /* 0x000fe2000fffe0ff */
[----:B------:R-:W-:Y:S05]  /*5940*/  @!P0 BRA `(.L_x_95) ;  /* 0x0000000000408947 */ /* 0x000fea0003800000 */
        /* <DEDUP_REMOVED lines=16> */
.L_x_95:
[----:B------:R-:W-:Y:S05]  /*5a50*/  BSYNC.RECONVERGENT B6 ;  /* 0x0000000000067941 */ /* 0x000fea0003800200 */
.L_x_94:
[----:B------:R-:W-:Y:S01]  /*5a60*/  R2UR UR4, R86 ;  /* 0x00000000560472ca */ /* 0x000fe200000e0000 */
[----:B------:R-:W-:Y:S01]  /*5a70*/  UISETP.NE.U32.AND UP0, UPT, UR60, URZ, UPT ;  /* 0x000000ff3c00728c */ /* 0x000fe2000bf05070 */
[----:B------:R-:W-:Y:S02]  /*5a80*/  ISETP.NE.U32.AND P4, PT, R82, RZ, PT ;  /* 0x000000ff5200720c */ /* 0x000fe40003f85070 */
[----:B------:R-:W-:Y:S01]  /*5a90*/  ISETP.NE.U32.AND P2, PT, RZ, UR46, PT ;  /* 0x0000002eff007c0c */ /* 0x000fe2000bf45070 */
[----:B------:R-:W-:Y:S01]  /*5aa0*/  UISETP.NE.AND.EX UP1, UPT, UR61, URZ, UPT, UP0 ;  /* 0x000000ff3d00728c */ /* 0x000fe2000bf25300 */
[----:B------:R-:W-:Y:S01]  /*5ab0*/  ISETP.NE.AND.EX P4, PT, R83, RZ, PT, P4 ;  /* 0x000000ff5300720c */ /* 0x000fe20003f85340 */
[----:B------:R-:W-:Y:S01]  /*5ac0*/  UPLOP3.LUT UP0, UPT, UPT, UPT, UPT, 0x40, 0x4 ;  /* 0x000000000004789c */ /* 0x000fe20003f0e870 */
[----:B------:R-:W-:Y:S05]  /*5ad0*/  ISETP.NE.AND.EX P2, PT, RZ, UR47, PT, P2 ;  /* 0x0000002fff007c0c */ /* 0x000fea000bf45320 */
[----:B------:R-:W-:Y:S06]  /*5ae0*/  UISETP.NE.AND UP2, UPT, UR4, URZ, UPT ;  /* 0x000000ff0400728c */ /* 0x000fec000bf45270 */
[----:B------:R-:W-:Y:S05]  /*5af0*/  PLOP3.LUT P1, PT, PT, PT, UP2, 0x80, 0x8 ;  /* 0x000000000008781c */ /* 0x000fea0003f2f028 */
[----:B------:R-:W-:Y:S06]  /*5b00*/  @UP2 UPLOP3.LUT UP0, UPT, UPT, UPT, UP1, 0x80, 0x8 ;  /* 0x000000000008289c */ /* 0x000fec0003f0f010 */
[----:B------:R-:W-:Y:S01]  /*5b10*/  PLOP3.LUT P0, PT, PT, PT, UP0, 0x80, 0x8 ;  /* 0x000000000008781c */ /* 0x000fe20003f0f008 */
[----:B------:R-:W-:Y:S01]  /*5b20*/  @!UPT UIADD3 URZ, UPT, UPT, URZ, URZ, URZ ;  /* 0x000000fffffff290 */ /* 0x000fe2000fffe0ff */
[----:B------:R-:W-:Y:S11]  /*5b30*/  BRA.U !UP1, `(.L_x_96) ;  /* 0x00000001093c7547 */ /* 0x000ff6000b800000 */
[----:B------:R-:W-:Y:S01]  /*5b40*/  UISETP.NE.U32.AND UP0, UPT, UR46, URZ, UPT ;  /* 0x000000ff2e00728c */ /* 0x000fe2000bf05070 */
[----:B-1----:R-:W-:Y:S01]  /*5b50*/  HFMA2 R0, -RZ, RZ, 0, 5.9604644775390625e-08 ;  /* 0x00000001ff007431 */ /* 0x002fe200000001ff */
[----:B------:R-:W1:Y:S01]  /*5b60*/  LDCU.64 UR8, c[0x0][0x358] ;  /* 0x00006b00ff0877ac */ /* 0x000e620008000a00 */
[----:B------:R-:W-:Y:S01]  /*5b70*/  IMAD.MOV.U32 R84, RZ, RZ, 0x1 ;  /* 0x00000001ff547424 */ /* 0x000fe200078e00ff */
[----:B------:R-:W-:Y:S06]  /*5b80*/  UISETP.NE.AND.EX UP0, UPT, UR47, URZ, UPT, UP0 ;  /* 0x000000ff2f00728c */ /* 0x000fec000bf05300 */
[----:B------:R-:W-:Y:S05]  /*5b90*/  PLOP3.LUT P3, PT, PT, PT, UP0, 0x80, 0x8 ;  /* 0x000000000008781c */ /* 0x000fea0003f6f008 */
[----:B------:R-:W2:Y:S01]  /*5ba0*/  @UP0 LDCU.64 UR4, c[0x0][0x888] ;  /* 0x00011100ff0407ac */ /* 0x000ea20008000a00 */
[----:B------:R-:W-:Y:S07]  /*5bb0*/  @UP0 UIMAD UR6, UR36, UR60, URZ ;  /* 0x0000003c240602a4 */ /* 0x000fee000f8e02ff */
[----:B------:R-:W-:Y:S01]  /*5bc0*/  @!P3 PRMT R84, R0, 0x7610, R84 ;  /* 0x000076100054b816 */ /* 0x000fe20000000054 */
[----:B--2---:R-:W-:Y:S06]  /*5bd0*/  @UP0 UIMAD.WIDE UR4, UR6, 0x4, UR4 ;  /* 0x00000004060408a5 */ /* 0x004fec000f8e0204 */
[----:B------:R-:W-:Y:S01]  /*5be0*/  IMAD.U32 R2, RZ, RZ, UR4 ;  /* 0x00000004ff027e24 */ /* 0x000fe2000f8e00ff */
[----:B------:R-:W-:Y:S04]  /*5bf0*/  MOV R3, UR5 ;  /* 0x0000000500037c02 */ /* 0x000fe80008000f00 */
[----:B------:R-:W2:Y:S01]  /*5c00*/  @!UP0 LDCU UR4, c[0x0][0x880] ;  /* 0x00011000ff0487ac */ /* 0x000ea20008000800 */
[----:B-1---5:R3:W5:Y:S02]  /*5c10*/  @P3 LDG.E R41, desc[UR8][R2.64] ;  /* 0x0000000802293981 */ /* 0x022764000c1e1900 */
[----:B--23--:R-:W-:Y:S02]  /*5c20*/  @!P3 IMAD.U32 R41, RZ, RZ, UR4 ;  /* 0x00000004ff29be24 */ /* 0x00cfe4000f8e00ff */
.L_x_96:
[----:B------:R-:W-:Y:S05]  /*5c30*/  @!P4 BRA `(.L_x_97) ;  /* 0x000000000024c947 */ /* 0x000fea0003800000 */
[----:B------:R-:W-:Y:S01]  /*5c40*/  ISETP.NE.U32.AND P3, PT, R80, RZ, PT ;  /* 0x000000ff5000720c */ /* 0x000fe20003f65070 */
[----:B------:R-:W2:Y:S03]  /*5c50*/  LDCU.64 UR4, c[0x0][0x358] ;  /* 0x00006b00ff0477ac */ /* 0x000ea60008000a00 */
[----:B------:R-:W-:Y:S11]  /*5c60*/  ISETP.NE.AND.EX P3, PT, R81, RZ, PT, P3 ;  /* 0x000000ff5100720c */ /* 0x000ff60003f65330 */
[----:B------:R-:W-:Y:S02]  /*5c70*/  @!UPT UIADD3 URZ, UPT, UPT, URZ, URZ, URZ ;  /* 0x000000fffffff290 */ /* 0x000fe4000fffe0ff */
[----:B------:R-:W3:Y:S01]  /*5c80*/  @P3 LDC.64 R2, c[0x0][0x8a8] ;  /* 0x00022a00ff023b82 */ /* 0x000ee20000000a00 */
[----:B-1----:R-:W-:Y:S04]  /*5c90*/  @P3 IMAD R0, R82, UR36, RZ ;  /* 0x0000002452003c24 */ /* 0x002fe8000f8e02ff */
[----:B---3--:R-:W-:Y:S05]  /*5ca0*/  @P3 IMAD.WIDE R2, R0, 0x4, R2 ;  /* 0x0000000400023825 */ /* 0x008fea00078e0202 */
[----:B--2--5:R2:W5:Y:S02]  /*5cb0*/  @P3 LDG.E R38, desc[UR4][R2.64] ;  /* 0x0000000402263981 */ /* 0x024564000c1e1900 */
[----:B--2---:R-:W3:Y:S02]  /*5cc0*/  @!P3 LDC R38, c[0x0][0x8a0] ;  /* 0x00022800ff26bb82 */ /* 0x004ee40000000800 */
.L_x_97:
[----:B-----5:R-:W-:Y:S01]  /*5cd0*/  FSETP.NEU.AND P4, PT, R41, RZ, PT ;  /* 0x000000ff2900720b */ /* 0x020fe20003f8d000 */
[----:B------:R-:W-:Y:S01]  /*5ce0*/  BSSY B1, `(.L_x_98) ;  /* 0x0000042000017945 */ /* 0x000fe20003800000 */
[----:B------:R-:W-:Y:S01]  /*5cf0*/  SEL R5, RZ, 0xffffffff, P2 ;  /* 0xffffffffff057807 */ /* 0x000fe20001000000 */
[----:B------:R-:W-:Y:S01]  /*5d00*/  IMAD.MOV.U32 R102, RZ, RZ, 0x1 ;  /* 0x00000001ff667424 */ /* 0x000fe200078e00ff */
[----:B------:R-:W-:Y:S02]  /*5d10*/  LOP3.LUT P3, RZ, R84, 0xff, RZ, 0xc0, !PT ;  /* 0x000000ff54ff7812 */ /* 0x000fe4000786c0ff */
[----:B------:R-:W-:Y:S02]  /*5d20*/  CS2R R78, SRZ ;  /* 0x00000000004e7805 */ /* 0x000fe4000001ff00 */
[----:B------:R-:W-:Y:S02]  /*5d30*/  @P1 SEL R4, RZ, 0xffffffff, P4 ;  /* 0xffffffffff041807 */ /* 0x000fe40002000000 */
[----:B------:R-:W-:Y:S02]  /*5d40*/  CS2R R76, SRZ ;  /* 0x00000000004c7805 */ /* 0x000fe4000001ff00 */
[----:B------:R-:W-:Y:S02]  /*5d50*/  LEA R2, R90, UR44, 0x3 ;  /* 0x0000002c5a027c11 */ /* 0x000fe4000f8e18ff */
[----:B------:R-:W-:Y:S02]  /*5d60*/  CS2R R74, SRZ ;  /* 0x00000000004a7805 */ /* 0x000fe4000001ff00 */
[----:B------:R-:W-:Y:S02]  /*5d70*/  @P0 SEL R4, R5, R4, !P3 ;  /* 0x0000000405040207 */ /* 0x000fe40005800000 */
[----:B------:R-:W-:Y:S02]  /*5d80*/  CS2R R72, SRZ ;  /* 0x0000000000487805 */ /* 0x000fe4000001ff00 */
[----:B------:R-:W-:Y:S02]  /*5d90*/  LEA R100, R36, UR44, 0x3 ;  /* 0x0000002c24647c11 */ /* 0x000fe4000f8e18ff */
[----:B------:R-:W-:Y:S02]  /*5da0*/  @P1 LOP3.LUT R4, R4, 0x1, RZ, 0xc0, !PT ;  /* 0x0000000104041812 */ /* 0x000fe400078ec0ff */
[----:B------:R-:W-:Y:S02]  /*5db0*/  SHF.L.U32 R3, R92, 0x1f, RZ ;  /* 0x0000001f5c037819 */ /* 0x000fe400000006ff */
[----:B------:R-:W-:Y:S02]  /*5dc0*/  ISETP.NE.U32.OR P6, PT, R4, 0x1, !P1 ;  /* 0x000000010400780c */ /* 0x000fe40004fc5470 */
[----:B------:R-:W-:Y:S02]  /*5dd0*/  PLOP3.LUT P2, PT, PT, PT, UP1, 0x80, 0x8 ;  /* 0x000000000008781c */ /* 0x000fe40003f4f018 */
[C---:B------:R-:W-:Y:S02]  /*5de0*/  LEA.HI R39, R36.reuse, R36, RZ, 0x1 ;  /* 0x0000002424277211 */ /* 0x040fe400078f08ff */
[----:B------:R-:W-:Y:S02]  /*5df0*/  SEL R4, RZ, 0xffffffff, P4 ;  /* 0xffffffffff047807 */ /* 0x000fe40002000000 */
[----:B------:R-:W-:Y:S01]  /*5e00*/  P2R R96, PR, RZ, 0x40 ;  /* 0x00000040ff607803 */ /* 0x000fe20000000000 */
[C---:B-1----:R-:W-:Y:S01]  /*5e10*/  IMAD.SHL.U32 R0, R39.reuse, 0x40, RZ ;  /* 0x0000004027007824 */ /* 0x042fe200078e00ff */
[----:B------:R-:W-:Y:S03]  /*5e20*/  LOP3.LUT R39, R39, 0xffe, RZ, 0xc0, !PT ;  /* 0x00000ffe27277812 */ /* 0x000fe600078ec0ff */
[----:B------:R-:W-:Y:S02]  /*5e30*/  @P6 SHF.L.U32 R7, R89, 0x1f, RZ ;  /* 0x0000001f59076819 */ /* 0x000fe400000006ff */
[----:B------:R-:W-:Y:S01]  /*5e40*/  @P2 SEL R4, R5, R4, !P3 ;  /* 0x0000000405042207 */ /* 0x000fe20005800000 */
[----:B------:R-:W-:Y:S01]  /*5e50*/  IMAD.IADD R39, R36, 0x1, -R39 ;  /* 0x0000000124277824 */ /* 0x000fe200078e0a27 */
[----:B------:R-:W1:Y:S01]  /*5e60*/  @P6 SYNCS.PHASECHK.TRANS64.TRYWAIT P1, [R2+URZ+0x80], R7 ;  /* 0x00008007020065a7 */ /* 0x000e6200080211ff */
[----:B------:R-:W-:Y:S02]  /*5e70*/  LOP3.LUT R0, R0, 0xffffff80, RZ, 0xc0, !PT ;  /* 0xffffff8000007812 */ /* 0x000fe400078ec0ff */
[----:B------:R-:W-:Y:S03]  /*5e80*/  LOP3.LUT R4, R4, 0x1, RZ, 0xc0, !PT ;  /* 0x0000000104047812 */ /* 0x000fe600078ec0ff */
[----:B------:R-:W-:Y:S01]  /*5e90*/  IMAD.IADD R0, R37, 0x1, R0 ;  /* 0x0000000125007824 */ /* 0x000fe200078e0200 */
[----:B------:R-:W-:Y:S03]  /*5ea0*/  ISETP.NE.U32.AND P5, PT, R4, 0x1, PT ;  /* 0x000000010400780c */ /* 0x000fe60003fa5070 */
[----:B------:R-:W-:Y:S01]  /*5eb0*/  IMAD R39, R39, 0x100000, R0 ;  /* 0x0010000027277824 */ /* 0x000fe200078e0200 */
[----:B------:R-:W-:Y:S01]  /*5ec0*/  P2R R103, PR, RZ, 0x20 ;  /* 0x00000020ff677803 */ /* 0x000fe20000000000 */
[----:B------:R2:W4:Y:S01]  /*5ed0*/  SYNCS.PHASECHK.TRANS64.TRYWAIT P0, [R100+URZ+0xd0], R3 ;  /* 0x0000d003640075a7 */ /* 0x00052200080011ff */
[----:B-1----:R-:W-:Y:S01]  /*5ee0*/  @P6 SEL R102, RZ, 0x1, !P1 ;  /* 0x00000001ff666807 */ /* 0x002fe20004800000 */
[----:B--2---:R-:W-:Y:S06]  /*5ef0*/  @!P6 BRA `(.L_x_99) ;  /* 0x000000000080e947 */ /* 0x004fec0003800000 */
[----:B------:R-:W-:Y:S01]  /*5f00*/  @P5 IMAD R6, R90, 0x1000, R71 ;  /* 0x000010005a065824 */ /* 0x000fe200078e0247 */
[----:B------:R-:W1:Y:S01]  /*5f10*/  S2R R0, SR_CgaCtaId ;  /* 0x0000000000007919 */ /* 0x000e620000008800 */
[----:B------:R-:W-:Y:S01]  /*5f20*/  ISETP.NE.AND P1, PT, R102, RZ, PT ;  /* 0x000000ff6600720c */ /* 0x000fe20003f25270 */
[----:B------:R-:W-:Y:S01]  /*5f30*/  BSSY B0, `(.L_x_100) ;  /* 0x000000b000007945 */ /* 0x000fe20003800000 */
[----:B------:R-:W-:Y:S01]  /*5f40*/  @P5 VIADD R4, R6, UR44 ;  /* 0x0000002c06045c36 */ /* 0x000fe20008000000 */
[----:B------:R-:W-:Y:S02]  /*5f50*/  CS2R R74, SRZ ;  /* 0x00000000004a7805 */ /* 0x000fe4000001ff00 */
[----:B------:R-:W-:Y:S02]  /*5f60*/  CS2R R72, SRZ ;  /* 0x0000000000487805 */ /* 0x000fe4000001ff00 */
[----:B------:R-:W-:Y:S01]  /*5f70*/  CS2R R78, SRZ ;  /* 0x00000000004e7805 */ /* 0x000fe2000001ff00 */
[----:B------:R-:W-:Y:S01]  /*5f80*/  @P5 IMAD R4, R93, -0x10, R4 ;  /* 0xfffffff05d045824 */ /* 0x000fe200078e0204 */
[----:B------:R-:W-:Y:S04]  /*5f90*/  CS2R R76, SRZ ;  /* 0x00000000004c7805 */ /* 0x000fe8000001ff00 */
[----:B------:R-:W-:Y:S05]  /*5fa0*/  @P1 BRA `(.L_x_101) ;  /* 0x00000000000c1947 */ /* 0x000fea0003800000 */
[----:B------:R-:W-:Y:S04]  /*5fb0*/  SHF.L.U32 R5, R89, 0x1f, RZ ;  /* 0x0000001f59057819 */ /* 0x000fe800000006ff */
[----:B------:R-:W2:Y:S02]  /*5fc0*/  SYNCS.PHASECHK.TRANS64.TRYWAIT P1, [R2+URZ+0x80], R5 ;  /* 0x00008005020075a7 */ /* 0x000ea400080211ff */
[----:B--2---:R-:W-:Y:S05]  /*5fd0*/  @!P1 BRA `(.L_x_102) ;  /* 0x0000002400549947 */ /* 0x004fea0003800000 */
.L_x_101:
[----:B------:R-:W-:Y:S05]  /*5fe0*/  BSYNC B0 ;  /* 0x0000000000007941 */ /* 0x000fea0003800000 */
.L_x_100:
[----:B------:R-:W-:Y:S01]  /*5ff0*/  ISETP.NE.AND P1, PT, R103, RZ, PT ;  /* 0x000000ff6700720c */ /* 0x000fe20003f25270 */
[----:B--2---:R-:W-:Y:S02]  /*6000*/  VIADD R5, R2, 0x90 ;  /* 0x0000009002057836 */ /* 0x004fe40000000000 */
[----:B------:R-:W-:Y:S03]  /*6010*/  VIADD R90, R90, 0x1 ;  /* 0x000000015a5a7836 */ /* 0x000fe60000000000 */
[----:B-1----:R-:W-:Y:S07]  /*6020*/  PRMT R0, R0, 0x654, R5 ;  /* 0x0000065400007816 */ /* 0x002fee0000000005 */
[----:B------:R1:W2:Y:S04]  /*6030*/  @P1 LDS.128 R72, [R6+UR44+0x200] ;  /* 0x0002002c06481984 */ /* 0x0002a80008000c00 */
[----:B------:R1:W1:Y:S01]  /*6040*/  @P1 LDS.128 R76, [R4+0x210] ;  /* 0x00021000044c1984 */ /* 0x0002620000000c00 */
[C---:B------:R-:W-:Y:S01]  /*6050*/  ISETP.NE.AND P1, PT, R90.reuse, 0x2, PT ;  /* 0x000000025a00780c */ /* 0x040fe20003f25270 */
[----:B------:R-:W-:Y:S01]  /*6060*/  @!PT LDS RZ, [RZ] ;  /* 0x00000000fffff984 */ /* 0x000fe20000000800 */
[----:B------:R-:W-:Y:S01]  /*6070*/  @!PT LDS RZ, [RZ] ;  /* 0x00000000fffff984 */ /* 0x000fe20000000800 */
[----:B------:R-:W-:Y:S01]  /*6080*/  @!PT LDS RZ, [RZ] ;  /* 0x00000000fffff984 */ /* 0x000fe20000000800 */
[----:B------:R-:W-:Y:S01]  /*6090*/  @!PT LDS RZ, [RZ] ;  /* 0x00000000fffff984 */ /* 0x000fe20000000800 */
[----:B------:R5:W-:Y:S06]  /*60a0*/  MEMBAR.ALL.CTA ;  /* 0x0000000000007992 */ /* 0x000bec0000008000 */
[----:B-----5:R-:W5:Y:S01]  /*60b0*/  FENCE.VIEW.ASYNC.S ;  /* 0x00000000000073c6 */ /* 0x020f620000000000 */
[----:B------:R-:W-:Y:S01]  /*60c0*/  SEL R90, R90, RZ, P1 ;  /* 0x000000ff5a5a7207 */ /* 0x000fe20000800000 */
[----:B-----5:R5:W-:Y:S02]  /*60d0*/  SYNCS.ARRIVE.TRANS64.RED.A1T0 RZ, [R0+URZ], RZ ;  /* 0x000000ff00ff79a7 */ /* 0x020be400081004ff */
[----:B-----5:R-:W-:Y:S04]  /*60e0*/  SEL R0, RZ, 0x1, P1 ;  /* 0x00000001ff007807 */ /* 0x020fe80000800000 */
[----:B--2---:R-:W-:Y:S02]  /*60f0*/  LOP3.LUT R89, R89, R0, RZ, 0x3c, !PT ;  /* 0x0000000059597212 */ /* 0x004fe400078e3cff */
.L_x_99:
[----:B------:R-:W-:Y:S05]  /*6100*/  BSYNC B1 ;  /* 0x0000000000017941 */ /* 0x000fea0003800000 */
.L_x_98:
[----:B------:R-:W-:Y:S04]  /*6110*/  SHF.R.U32.HI R0, RZ, 0x15, R39 ;  /* 0x00000015ff007819 */ /* 0x000fe80000011627 */
[----:B------:R-:W-:Y:S01]  /*6120*/  LOP3.LUT P1, RZ, R0, 0x3, R85, 0x48, !PT ;  /* 0x0000000300ff7812 */ /* 0x000fe20007824855 */
[----:B------:R-:W-:Y:S01]  /*6130*/  @!UPT UIADD3 URZ, UPT, UPT, URZ, URZ, URZ ;  /* 0x000000fffffff290 */ /* 0x000fe2000fffe0ff */
[----:B----4-:R-:W-:Y:S11]  /*6140*/  @P0 BRA `(.L_x_103) ;  /* 0x0000000000080947 */ /* 0x010ff60003800000 */
[----:B------:R-:W2:Y:S02]  /*6150*/  SYNCS.PHASECHK.TRANS64.TRYWAIT P0, [R100+URZ+0xd0], R3 ;  /* 0x0000d003640075a7 */ /* 0x000ea400080011ff */
[----:B--2---:R-:W-:Y:S05]  /*6160*/  @!P0 BRA `(.L_x_104) ;  /* 0x0000002400048947 */ /* 0x004fea0003800000 */
.L_x_103:
[----:B------:R-:W-:Y:S05]  /*6170*/  @!P1 BRA `(.L_x_105) ;  /* 0x0000000000409947 */ /* 0x000fea0003800000 */
[----:B------:R-:W4:Y:S01]  /*6180*/  LDCU.64 UR8, c[0x4][0x70] ;  /* 0x01000e00ff0877ac */ /* 0x000f220008000a00 */
[----:B--2---:R-:W-:Y:S01]  /*6190*/  MOV R3, 0x0 ;  /* 0x0000000000037802 */ /* 0x004fe20000000f00 */
[----:B------:R-:W-:Y:S02]  /*61a0*/  HFMA2 R12, -RZ, RZ, 0, 5.9604644775390625e-08 ;  /* 0x00000001ff0c7431 */ /* 0x000fe400000001ff */
[----:B------:R-:W-:Y:S02]  /*61b0*/  IMAD.MOV.U32 R8, RZ, RZ, 0x192 ;  /* 0x00000192ff087424 */ /* 0x000fe400078e00ff */
[----:B------:R-:W-:Y:S01]  /*61c0*/  IMAD.MOV.U32 R13, RZ, RZ, RZ ;  /* 0x000000ffff0d7224 */ /* 0x000fe200078e00ff */
[----:B------:R-:W2:Y:S01]  /*61d0*/  LDCU.64 UR6, c[0x4][0x78] ;  /* 0x01000f00ff0677ac */ /* 0x000ea20008000a00 */
[----:B------:R-:W3:Y:S01]  /*61e0*/  LDC.64 R2, c[0x4][R3] ;  /* 0x0100000003027b82 */ /* 0x000ee20000000a00 */
[----:B------:R-:W5:Y:S01]  /*61f0*/  LDCU.64 UR4, c[0x4][0x10] ;  /* 0x01000200ff0477ac */ /* 0x000f620008000a00 */
[----:B----4-:R-:W-:Y:S01]  /*6200*/  MOV R5, UR9 ;  /* 0x0000000900057c02 */ /* 0x010fe20008000f00 */
[----:B-1----:R-:W-:Y:S01]  /*6210*/  IMAD.U32 R4, RZ, RZ, UR8 ;  /* 0x00000008ff047e24 */ /* 0x002fe2000f8e00ff */
[----:B--2---:R-:W-:Y:S01]  /*6220*/  MOV R7, UR7 ;  /* 0x0000000700077c02 */ /* 0x004fe20008000f00 */
[----:B------:R-:W-:Y:S01]  /*6230*/  IMAD.U32 R6, RZ, RZ, UR6 ;  /* 0x00000006ff067e24 */ /* 0x000fe2000f8e00ff */
[----:B-----5:R-:W-:Y:S01]  /*6240*/  MOV R11, UR5 ;  /* 0x00000005000b7c02 */ /* 0x020fe20008000f00 */
[----:B------:R-:W-:Y:S02]  /*6250*/  IMAD.U32 R10, RZ, RZ, UR4 ;  /* 0x00000004ff0a7e24 */ /* 0x000fe4000f8e00ff */
[----:B------:R-:W-:Y:S07]  /*6260*/  LEPC R20, `(.L_x_105) ;  /* 0x000000001014794e */ /* 0x000fee0000000000 */
[----:B---3--:R-:W-:Y:S05]  /*6270*/  CALL.ABS.NOINC R2 ;  /* 0x0000000002007343 */ /* 0x008fea0003c00000 */
.L_x_105:
[-C--:B------:R-:W-:Y:S01]  /*6280*/  F2FP.F16.E4M3.UNPACK_B R42, R72.reuse ;  /* 0x00000048ff2a723e */ /* 0x080fe200020006ff */
[----:B------:R-:W-:Y:S05]  /*6290*/  WARPSYNC.ALL ;  /* 0x0000000000007948 */ /* 0x000fea0003800000 */
[----:B------:R-:W-:Y:S01]  /*62a0*/  R2UR UR4, R39 ;  /* 0x00000000270472ca */ /* 0x000fe200000e0000 */
[--C-:B------:R-:W-:Y:S01]  /*62b0*/  HADD2.F32 R40, -RZ, R42.reuse.H0_H0 ;  /* 0x2000002aff287230 */ /* 0x100fe20000004100 */
[----:B------:R-:W-:Y:S01]  /*62c0*/  F2FP.F16.E4M3.UNPACK_B R43, R72.H1 ;  /* 0x00000048ff2b723e */ /* 0x000fe200030006ff */
[----:B------:R-:W-:Y:S01]  /*62d0*/  HADD2.F32 R42, -RZ, R42.H1_H1 ;  /* 0x3000002aff2a7230 */ /* 0x000fe20000004100 */
[-C--:B------:R-:W-:Y:S01]  /*62e0*/  F2FP.F16.E4M3.UNPACK_B R45, R73.reuse ;  /* 0x00000049ff2d723e */ /* 0x080fe200020006ff */
[----:B------:R-:W-:Y:S01]  /*62f0*/  BSSY.RECONVERGENT B0, `(.L_x_106) ;  /* 0x0000099000007945 */ /* 0x000fe20003800200 */
[----:B------:R-:W-:Y:S01]  /*6300*/  F2FP.F16.E4M3.UNPACK_B R47, R73.H1 ;  /* 0x00000049ff2f723e */ /* 0x000fe200030006ff */
[--C-:B------:R-:W-:Y:S01]  /*6310*/  HADD2.F32 R44, -RZ, R43.reuse.H0_H0 ;  /* 0x2000002bff2c7230 */ /* 0x100fe20000004100 */
[-C--:B------:R-:W-:Y:S01]  /*6320*/  F2FP.F16.E4M3.UNPACK_B R49, R74.reuse ;  /* 0x0000004aff31723e */ /* 0x080fe200020006ff */
[----:B------:R-:W-:Y:S01]  /*6330*/  HADD2.F32 R46, -RZ, R43.H1_H1 ;  /* 0x3000002bff2e7230 */ /* 0x000fe20000004100 */
[----:B------:R-:W-:Y:S01]  /*6340*/  F2FP.F16.E4M3.UNPACK_B R51, R74.H1 ;  /* 0x0000004aff33723e */ /* 0x000fe200030006ff */
[--C-:B------:R-:W-:Y:S01]  /*6350*/  HADD2.F32 R43, -RZ, R45.reuse.H0_H0 ;  /* 0x2000002dff2b7230 */ /* 0x100fe20000004100 */
[-C--:B------:R-:W-:Y:S01]  /*6360*/  F2FP.F16.E4M3.UNPACK_B R53, R75.reuse ;  /* 0x0000004bff35723e */ /* 0x080fe200020006ff */
[----:B-1----:R-:W-:Y:S01]  /*6370*/  LDTM.16dp32bit_t0_t15.x32 R4, tmem[UR4] ;  /* 0x00000004000479ee */ /* 0x002fe20008a80000 */
[----:B------:R-:W3:Y:S01]  /*6380*/  LDTM.16dp32bit_t16_t31.x32 R4, tmem[UR4+0x20] ;  /* 0x00002004000479ee */ /* 0x000ee20008aa0000 */
[----:B------:R-:W-:Y:S01]  /*6390*/  ISETP.NE.AND P6, PT, R96, RZ, PT ;  /* 0x000000ff6000720c */ /* 0x000fe20003fc5270 */
[----:B------:R-:W-:Y:S01]  /*63a0*/  HADD2.F32 R48, -RZ, R45.H1_H1 ;  /* 0x3000002dff307230 */ /* 0x000fe20000004100 */
[----:B------:R-:W-:Y:S01]  /*63b0*/  IADD3 R109, PT, PT, R71, UR44, RZ ;  /* 0x0000002c476d7c10 */ /* 0x000fe2000fffe0ff */
[----:B------:R-:W-:Y:S01]  /*63c0*/  HADD2.F32 R52, -RZ, R49.H1_H1 ;  /* 0x30000031ff347230 */ /* 0x000fe20000004100 */
[----:B------:R-:W-:Y:S01]  /*63d0*/  SHF.L.U32 R108, R88, 0x4, RZ ;  /* 0x00000004586c7819 */ /* 0x000fe200000006ff */
[----:B------:R-:W-:Y:S01]  /*63e0*/  HADD2.F32 R56, -RZ, R53.H1_H1 ;  /* 0x30000035ff387230 */ /* 0x000fe20000004100 */
[----:B------:R-:W-:Y:S01]  /*63f0*/  F2FP.F16.E4M3.UNPACK_B R55, R75.H1 ;  /* 0x0000004bff37723e */ /* 0x000fe200030006ff */
[--C-:B------:R-:W-:Y:S01]  /*6400*/  HADD2.F32 R45, -RZ, R47.reuse.H0_H0 ;  /* 0x2000002fff2d7230 */ /* 0x100fe20000004100 */
[----:B------:R-:W-:Y:S01]  /*6410*/  IADD3 R101, PT, PT, R109, R108, RZ ;  /* 0x0000006c6d657210 */ /* 0x000fe20007ffe0ff */
[----:B------:R-:W-:Y:S01]  /*6420*/  HADD2.F32 R50, -RZ, R47.H1_H1 ;  /* 0x3000002fff327230 */ /* 0x000fe20000004100 */
[-C--:B------:R-:W-:Y:S01]  /*6430*/  F2FP.F16.E4M3.UNPACK_B R57, R76.reuse ;  /* 0x0000004cff39723e */ /* 0x080fe200020006ff */
[----:B------:R-:W-:Y:S01]  /*6440*/  HADD2.F32 R47, -RZ, R49.H0_H0 ;  /* 0x20000031ff2f7230 */ /* 0x000fe20000004100 */
[----:B------:R-:W-:Y:S01]  /*6450*/  F2FP.F16.E4M3.UNPACK_B R59, R76.H1 ;  /* 0x0000004cff3b723e */ /* 0x000fe200030006ff */
[----:B------:R-:W-:Y:S01]  /*6460*/  HADD2.F32 R49, -RZ, R51.H0_H0 ;  /* 0x20000033ff317230 */ /* 0x000fe20000004100 */
[-C--:B------:R-:W-:Y:S01]  /*6470*/  F2FP.F16.E4M3.UNPACK_B R61, R77.reuse ;  /* 0x0000004dff3d723e */ /* 0x080fe200020006ff */
[----:B------:R-:W-:Y:S01]  /*6480*/  HADD2.F32 R60, -RZ, R57.H1_H1 ;  /* 0x30000039ff3c7230 */ /* 0x000fe20000004100 */
[----:B------:R-:W-:Y:S01]  /*6490*/  F2FP.F16.E4M3.UNPACK_B R63, R77.H1 ;  /* 0x0000004dff3f723e */ /* 0x000fe200030006ff */
[----:B------:R-:W-:Y:S01]  /*64a0*/  HADD2.F32 R54, -RZ, R51.H1_H1 ;  /* 0x30000033ff367230 */ /* 0x000fe20000004100 */
[-C--:B------:R-:W-:Y:S01]  /*64b0*/  F2FP.F16.E4M3.UNPACK_B R65, R78.reuse ;  /* 0x0000004eff41723e */ /* 0x080fe200020006ff */
[----:B------:R-:W-:Y:S01]  /*64c0*/  HADD2.F32 R51, -RZ, R53.H0_H0 ;  /* 0x20000035ff337230 */ /* 0x000fe20000004100 */
[----:B------:R-:W-:Y:S01]  /*64d0*/  F2FP.F16.E4M3.UNPACK_B R67, R78.H1 ;  /* 0x0000004eff43723e */ /* 0x000fe200030006ff */
[----:B------:R-:W-:Y:S01]  /*64e0*/  HADD2.F32 R64, -RZ, R61.H1_H1 ;  /* 0x3000003dff407230 */ /* 0x000fe20000004100 */
[----:B------:R-:W-:Y:S01]  /*64f0*/  ISETP.NE.AND P0, PT, R95, RZ, PT ;  /* 0x000000ff5f00720c */ /* 0x000fe20003f05270 */
[C---:B---3--:R-:W-:Y:S01]  /*6500*/  FMUL R0, R38.reuse, R4 ;  /* 0x0000000426007220 */ /* 0x048fe20000400000 */
[C---:B------:R-:W-:Y:S01]  /*6510*/  FMUL R2, R38.reuse, R5 ;  /* 0x0000000526027220 */ /* 0x040fe20000400000 */
[C---:B------:R-:W-:Y:S01]  /*6520*/  FMUL R4, R38.reuse, R8 ;  /* 0x0000000826047220 */ /* 0x040fe20000400000 */
[C---:B------:R-:W-:Y:S01]  /*6530*/  FMUL R5, R38.reuse, R9 ;  /* 0x0000000926057220 */ /* 0x040fe20000400000 */
[C---:B------:R-:W-:Y:S01]  /*6540*/  FFMA R0, R41.reuse, R40, R0 ;  /* 0x0000002829007223 */ /* 0x040fe20000000000 */
[C---:B------:R-:W-:Y:S01]  /*6550*/  FFMA R2, R41.reuse, R42, R2 ;  /* 0x0000002a29027223 */ /* 0x040fe20000000002 */
[C---:B------:R-:W-:Y:S01]  /*6560*/  FMUL R8, R38.reuse, R12 ;  /* 0x0000000c26087220 */ /* 0x040fe20000400000 */
[C---:B------:R-:W-:Y:S01]  /*6570*/  FMUL R9, R38.reuse, R13 ;  /* 0x0000000d26097220 */ /* 0x040fe20000400000 */
[C---:B------:R-:W-:Y:S01]  /*6580*/  FMUL R12, R38.reuse, R16 ;  /* 0x00000010260c7220 */ /* 0x040fe20000400000 */
[C---:B------:R-:W-:Y:S01]  /*6590*/  FMUL R13, R38.reuse, R17 ;  /* 0x00000011260d7220 */ /* 0x040fe20000400000 */
[C---:B------:R-:W-:Y:S01]  /*65a0*/  FMUL R16, R38.reuse, R20 ;  /* 0x0000001426107220 */ /* 0x040fe20000400000 */
[C---:B------:R-:W-:Y:S01]  /*65b0*/  FMUL R17, R38.reuse, R21 ;  /* 0x0000001526117220 */ /* 0x040fe20000400000 */
[C---:B------:R-:W-:Y:S01]  /*65c0*/  FMUL R20, R38.reuse, R24 ;  /* 0x0000001826147220 */ /* 0x040fe20000400000 */
[C---:B------:R-:W-:Y:S01]  /*65d0*/  FMUL R21, R38.reuse, R25 ;  /* 0x0000001926157220 */ /* 0x040fe20000400000 */
[----:B------:R-:W-:Y:S02]  /*65e0*/  HADD2.F32 R68, -RZ, R65.H1_H1 ;  /* 0x30000041ff447230 */ /* 0x000fe40000004100 */
[C---:B------:R-:W-:Y:S01]  /*65f0*/  FMUL R24, R38.reuse, R28 ;  /* 0x0000001c26187220 */ /* 0x040fe20000400000 */
[C---:B------:R-:W-:Y:S01]  /*6600*/  FMUL R25, R38.reuse, R29 ;  /* 0x0000001d26197220 */ /* 0x040fe20000400000 */
[C---:B------:R-:W-:Y:S01]  /*6610*/  FMUL R28, R38.reuse, R32 ;  /* 0x00000020261c7220 */ /* 0x040fe20000400000 */
[C---:B------:R-:W-:Y:S01]  /*6620*/  FMUL R29, R38.reuse, R33 ;  /* 0x00000021261d7220 */ /* 0x040fe20000400000 */
[C---:B--2---:R-:W-:Y:S01]  /*6630*/  FMUL R3, R38.reuse, R6 ;  /* 0x0000000626037220 */ /* 0x044fe20000400000 */
[C---:B------:R-:W-:Y:S01]  /*6640*/  FMUL R7, R38.reuse, R7 ;  /* 0x0000000726077220 */ /* 0x040fe20000400000 */
[C---:B------:R-:W-:Y:S01]  /*6650*/  FMUL R6, R38.reuse, R10 ;  /* 0x0000000a26067220 */ /* 0x040fe20000400000 */
[C---:B------:R-:W-:Y:S01]  /*6660*/  FMUL R11, R38.reuse, R11 ;  /* 0x0000000b260b7220 */ /* 0x040fe20000400000 */
[C---:B------:R-:W-:Y:S01]  /*6670*/  FFMA R3, R41.reuse, R44, R3 ;  /* 0x0000002c29037223 */ /* 0x040fe20000000003 */
[C---:B------:R-:W-:Y:S01]  /*6680*/  FFMA R7, R41.reuse, R46, R7 ;  /* 0x0000002e29077223 */ /* 0x040fe20000000007 */
[C---:B------:R-:W-:Y:S01]  /*6690*/  FFMA R4, R41.reuse, R43, R4 ;  /* 0x0000002b29047223 */ /* 0x040fe20000000004 */
[----:B------:R-:W-:Y:S01]  /*66a0*/  F2FP.F16.E4M3.UNPACK_B R40, R79 ;  /* 0x0000004fff28723e */ /* 0x000fe200020006ff */
[C---:B------:R-:W-:Y:S01]  /*66b0*/  FFMA R5, R41.reuse, R48, R5 ;  /* 0x0000003029057223 */ /* 0x040fe20000000005 */
[C---:B------:R-:W-:Y:S01]  /*66c0*/  FFMA R6, R41.reuse, R45, R6 ;  /* 0x0000002d29067223 */ /* 0x040fe20000000006 */
[----:B------:R-:W-:Y:S01]  /*66d0*/  F2FP.F16.E4M3.UNPACK_B R42, R79.H1 ;  /* 0x0000004fff2a723e */ /* 0x000fe200030006ff */
[C---:B------:R-:W-:Y:S01]  /*66e0*/  FFMA R11, R41.reuse, R50, R11 ;  /* 0x00000032290b7223 */ /* 0x040fe2000000000b */
[----:B------:R-:W-:Y:S01]  /*66f0*/  FFMA R8, R41, R47, R8 ;  /* 0x0000002f29087223 */ /* 0x000fe20000000008 */
[----:B------:R-:W-:Y:S01]  /*6700*/  F2FP.SATFINITE.E4M3.F32.PACK_AB_MERGE_C R97, R7, R3, RZ ;  /* 0x000000030761723e */ /* 0x000fe200048070ff */
[C---:B------:R-:W-:Y:S01]  /*6710*/  FFMA R9, R41.reuse, R52, R9 ;  /* 0x0000003429097223 */ /* 0x040fe20000000009 */
[----:B------:R-:W-:Y:S01]  /*6720*/  FMUL R10, R38, R14 ;  /* 0x0000000e260a7220 */ /* 0x000fe20000400000 */
[----:B------:R-:W-:Y:S01]  /*6730*/  LEA R109, R90, UR44, 0x3 ;  /* 0x0000002c5a6d7c11 */ /* 0x000fe2000f8e18ff */
[----:B------:R-:W-:Y:S01]  /*6740*/  FMUL R15, R38, R15 ;  /* 0x0000000f260f7220 */ /* 0x000fe20000400000 */
[--C-:B------:R-:W-:Y:S01]  /*6750*/  HADD2.F32 R53, -RZ, R55.reuse.H0_H0 ;  /* 0x20000037ff357230 */ /* 0x100fe20000004100 */
[----:B------:R-:W-:Y:S01]  /*6760*/  F2FP.SATFINITE.E4M3.F32.PACK_AB_MERGE_C R96, R2, R0, R97 ;  /* 0x000000000260723e */ /* 0x000fe20004807061 */
[----:B------:R-:W-:Y:S01]  /*6770*/  FFMA R10, R41, R49, R10 ;  /* 0x00000031290a7223 */ /* 0x000fe2000000000a */
[----:B------:R-:W-:Y:S01]  /*6780*/  F2FP.SATFINITE.E4M3.F32.PACK_AB_MERGE_C R97, R11, R6, RZ ;  /* 0x000000060b61723e */ /* 0x000fe200048070ff */
[C---:B------:R-:W-:Y:S01]  /*6790*/  FFMA R15, R41.reuse, R54, R15 ;  /* 0x00000036290f7223 */ /* 0x040fe2000000000f */
[C---:B------:R-:W-:Y:S01]  /*67a0*/  FFMA R12, R41.reuse, R51, R12 ;  /* 0x00000033290c7223 */ /* 0x040fe2000000000c */
[----:B------:R-:W-:Y:S01]  /*67b0*/  FFMA R13, R41, R56, R13 ;  /* 0x00000038290d7223 */ /* 0x000fe2000000000d */
[----:B------:R-:W-:Y:S01]  /*67c0*/  F2FP.SATFINITE.E4M3.F32.PACK_AB_MERGE_C R97, R5, R4, R97 ;  /* 0x000000040561723e */ /* 0x000fe20004807061 */
[----:B------:R-:W-:Y:S01]  /*67d0*/  HADD2.F32 R58, -RZ, R55.H1_H1 ;  /* 0x30000037ff3a7230 */ /* 0x000fe20000004100 */
[----:B------:R-:W-:Y:S01]  /*67e0*/  F2FP.SATFINITE.E4M3.F32.PACK_AB_MERGE_C R98, R15, R10, RZ ;  /* 0x0000000a0f62723e */ /* 0x000fe200048070ff */
[----:B------:R-:W-:Y:S02]  /*67f0*/  HADD2.F32 R55, -RZ, R57.H0_H0 ;  /* 0x20000039ff377230 */ /* 0x000fe40000004100 */
[C---:B------:R-:W-:Y:S01]  /*6800*/  FMUL R14, R38.reuse, R18 ;  /* 0x00000012260e7220 */ /* 0x040fe20000400000 */
[C---:B------:R-:W-:Y:S01]  /*6810*/  FMUL R19, R38.reuse, R19 ;  /* 0x0000001326137220 */ /* 0x040fe20000400000 */
[--C-:B------:R-:W-:Y:S02]  /*6820*/  HADD2.F32 R57, -RZ, R59.reuse.H0_H0 ;  /* 0x2000003bff397230 */ /* 0x100fe40000004100 */
[C---:B------:R-:W-:Y:S01]  /*6830*/  FMUL R18, R38.reuse, R22 ;  /* 0x0000001626127220 */ /* 0x040fe20000400000 */
[C---:B------:R-:W-:Y:S01]  /*6840*/  FFMA R14, R41.reuse, R53, R14 ;  /* 0x00000035290e7223 */ /* 0x040fe2000000000e */
[----:B------:R-:W-:Y:S02]  /*6850*/  HADD2.F32 R62, -RZ, R59.H1_H1 ;  /* 0x3000003bff3e7230 */ /* 0x000fe40000004100 */
[C---:B------:R-:W-:Y:S01]  /*6860*/  FFMA R19, R41.reuse, R58, R19 ;  /* 0x0000003a29137223 */ /* 0x040fe20000000013 */
[----:B------:R-:W-:Y:S02]  /*6870*/  HADD2.F32 R59, -RZ, R61.H0_H0 ;  /* 0x2000003dff3b7230 */ /* 0x000fe40000004100 */
[C---:B------:R-:W-:Y:S01]  /*6880*/  FMUL R23, R38.reuse, R23 ;  /* 0x0000001726177220 */ /* 0x040fe20000400000 */
[C---:B------:R-:W-:Y:S01]  /*6890*/  FFMA R16, R41.reuse, R55, R16 ;  /* 0x0000003729107223 */ /* 0x040fe20000000010 */
[C---:B------:R-:W-:Y:S01]  /*68a0*/  FFMA R17, R41.reuse, R60, R17 ;  /* 0x0000003c29117223 */ /* 0x040fe20000000011 */
[--C-:B------:R-:W-:Y:S02]  /*68b0*/  HADD2.F32 R61, -RZ, R63.reuse.H0_H0 ;  /* 0x2000003fff3d7230 */ /* 0x100fe40000004100 */
[C---:B------:R-:W-:Y:S01]  /*68c0*/  FFMA R18, R41.reuse, R57, R18 ;  /* 0x0000003929127223 */ /* 0x040fe20000000012 */
[----:B------:R-:W-:Y:S02]  /*68d0*/  HADD2.F32 R66, -RZ, R63.H1_H1 ;  /* 0x3000003fff427230 */ /* 0x000fe40000004100 */
[C---:B------:R-:W-:Y:S01]  /*68e0*/  FMUL R22, R38.reuse, R26 ;  /* 0x0000001a26167220 */ /* 0x040fe20000400000 */
[----:B------:R-:W-:Y:S02]  /*68f0*/  HADD2.F32 R63, -RZ, R65.H0_H0 ;  /* 0x20000041ff3f7230 */ /* 0x000fe40000004100 */
[C---:B------:R-:W-:Y:S01]  /*6900*/  FFMA R23, R41.reuse, R62, R23 ;  /* 0x0000003e29177223 */ /* 0x040fe20000000017 */
[C---:B------:R-:W-:Y:S01]  /*6910*/  FMUL R27, R38.reuse, R27 ;  /* 0x0000001b261b7220 */ /* 0x040fe20000400000 */
[C---:B------:R-:W-:Y:S01]  /*6920*/  FFMA R20, R41.reuse, R59, R20 ;  /* 0x0000003b29147223 */ /* 0x040fe20000000014 */
[C---:B------:R-:W-:Y:S01]  /*6930*/  FFMA R21, R41.reuse, R64, R21 ;  /* 0x0000004029157223 */ /* 0x040fe20000000015 */
[--C-:B------:R-:W-:Y:S02]  /*6940*/  HADD2.F32 R65, -RZ, R67.reuse.H0_H0 ;  /* 0x20000043ff417230 */ /* 0x100fe40000004100 */
[C---:B------:R-:W-:Y:S01]  /*6950*/  FFMA R22, R41.reuse, R61, R22 ;  /* 0x0000003d29167223 */ /* 0x040fe20000000016 */
[----:B------:R-:W-:Y:S02]  /*6960*/  HADD2.F32 R70, -RZ, R67.H1_H1 ;  /* 0x30000043ff467230 */ /* 0x000fe40000004100 */
[C---:B------:R-:W-:Y:S01]  /*6970*/  FMUL R26, R38.reuse, R30 ;  /* 0x0000001e261a7220 */ /* 0x040fe20000400000 */
[--C-:B------:R-:W-:Y:S02]  /*6980*/  HADD2.F32 R67, -RZ, R40.reuse.H0_H0 ;  /* 0x20000028ff437230 */ /* 0x100fe40000004100 */
[C---:B------:R-:W-:Y:S01]  /*6990*/  FFMA R27, R41.reuse, R66, R27 ;  /* 0x00000042291b7223 */ /* 0x040fe2000000001b */
[C---:B------:R-:W-:Y:S01]  /*69a0*/  FMUL R31, R38.reuse, R31 ;  /* 0x0000001f261f7220 */ /* 0x040fe20000400000 */
[C---:B------:R-:W-:Y:S01]  /*69b0*/  FFMA R24, R41.reuse, R63, R24 ;  /* 0x0000003f29187223 */ /* 0x040fe20000000018 */
[----:B------:R-:W-:Y:S02]  /*69c0*/  HADD2.F32 R40, -RZ, R40.H1_H1 ;  /* 0x30000028ff287230 */ /* 0x000fe40000004100 */
[C---:B------:R-:W-:Y:S01]  /*69d0*/  FFMA R25, R41.reuse, R68, R25 ;  /* 0x0000004429197223 */ /* 0x040fe20000000019 */
[--C-:B------:R-:W-:Y:S02]  /*69e0*/  HADD2.F32 R69, -RZ, R42.reuse.H0_H0 ;  /* 0x2000002aff457230 */ /* 0x100fe40000004100 */
[C---:B------:R-:W-:Y:S01]  /*69f0*/  FFMA R26, R41.reuse, R65, R26 ;  /* 0x00000041291a7223 */ /* 0x040fe2000000001a */
[----:B------:R-:W-:Y:S02]  /*6a00*/  HADD2.F32 R42, -RZ, R42.H1_H1 ;  /* 0x3000002aff2a7230 */ /* 0x000fe40000004100 */
[C---:B------:R-:W-:Y:S01]  /*6a10*/  FMUL R30, R38.reuse, R34 ;  /* 0x00000022261e7220 */ /* 0x040fe20000400000 */
[----:B------:R-:W-:Y:S01]  /*6a20*/  FFMA R31, R41, R70, R31 ;  /* 0x00000046291f7223 */ /* 0x000fe2000000001f */
[----:B------:R-:W-:Y:S01]  /*6a30*/  FMUL R35, R38, R35 ;  /* 0x0000002326237220 */ /* 0x000fe20000400000 */
[----:B------:R-:W-:Y:S01]  /*6a40*/  F2FP.SATFINITE.E4M3.F32.PACK_AB_MERGE_C R99, R19, R14, RZ ;  /* 0x0000000e1363723e */ /* 0x000fe200048070ff */
[C---:B------:R-:W-:Y:S01]  /*6a50*/  FFMA R28, R41.reuse, R67, R28 ;  /* 0x00000043291c7223 */ /* 0x040fe2000000001c */
[C---:B------:R-:W-:Y:S01]  /*6a60*/  FFMA R29, R41.reuse, R40, R29 ;  /* 0x00000028291d7223 */ /* 0x040fe2000000001d */
[C---:B------:R-:W-:Y:S01]  /*6a70*/  FFMA R30, R41.reuse, R69, R30 ;  /* 0x00000045291e7223 */ /* 0x040fe2000000001e */
[----:B------:R-:W-:Y:S01]  /*6a80*/  FFMA R35, R41, R42, R35 ;  /* 0x0000002a29237223 */ /* 0x000fe20000000023 */
[----:B------:R-:W-:Y:S02]  /*6a90*/  F2FP.SATFINITE.E4M3.F32.PACK_AB_MERGE_C R98, R9, R8, R98 ;  /* 0x000000080962723e */ /* 0x000fe40004807062 */
[----:B------:R-:W-:Y:S02]  /*6aa0*/  F2FP.SATFINITE.E4M3.F32.PACK_AB_MERGE_C R99, R13, R12, R99 ;  /* 0x0000000c0d63723e */ /* 0x000fe40004807063 */
[----:B------:R-:W-:Y:S02]  /*6ab0*/  F2FP.SATFINITE.E4M3.F32.PACK_AB_MERGE_C R104, R23, R18, RZ ;  /* 0x000000121768723e */ /* 0x000fe400048070ff */
[----:B------:R-:W-:Y:S01]  /*6ac0*/  F2FP.SATFINITE.E4M3.F32.PACK_AB_MERGE_C R105, R27, R22, RZ ;  /* 0x000000161b69723e */ /* 0x000fe200048070ff */
[----:B------:R1:W-:Y:S01]  /*6ad0*/  STS.128 [R71+UR44+0x2200], R96 ;  /* 0x0022006047007988 */ /* 0x0003e20008000c2c */
[----:B------:R-:W-:Y:S02]  /*6ae0*/  F2FP.SATFINITE.E4M3.F32.PACK_AB_MERGE_C R110, R31, R26, RZ ;  /* 0x0000001a1f6e723e */ /* 0x000fe400048070ff */
[----:B------:R-:W-:Y:S02]  /*6af0*/  F2FP.SATFINITE.E4M3.F32.PACK_AB_MERGE_C R111, R35, R30, RZ ;  /* 0x0000001e236f723e */ /* 0x000fe400048070ff */
[----:B------:R-:W-:Y:S02]  /*6b00*/  F2FP.SATFINITE.E4M3.F32.PACK_AB_MERGE_C R104, R17, R16, R104 ;  /* 0x000000101168723e */ /* 0x000fe40004807068 */
[----:B------:R-:W-:Y:S02]  /*6b10*/  F2FP.SATFINITE.E4M3.F32.PACK_AB_MERGE_C R105, R21, R20, R105 ;  /* 0x000000141569723e */ /* 0x000fe40004807069 */
[----:B------:R-:W-:Y:S02]  /*6b20*/  F2FP.SATFINITE.E4M3.F32.PACK_AB_MERGE_C R106, R25, R24, R110 ;  /* 0x00000018196a723e */ /* 0x000fe4000480706e */
[----:B------:R-:W-:Y:S02]  /*6b30*/  F2FP.SATFINITE.E4M3.F32.PACK_AB_MERGE_C R107, R29, R28, R111 ;  /* 0x0000001c1d6b723e */ /* 0x000fe4000480706f */
[----:B------:R-:W-:Y:S03]  /*6b40*/  @P6 SHF.L.U32 R110, R89, 0x1f, RZ ;  /* 0x0000001f596e6819 */ /* 0x000fe600000006ff */
[----:B------:R1:W-:Y:S01]  /*6b50*/  STS.128 [R101+0x2210], R104 ;  /* 0x0022106865007388 */ /* 0x0003e20000000c00 */
[----:B------:R-:W-:Y:S01]  /*6b60*/  @!PT LDS RZ, [RZ] ;  /* 0x00000000fffff984 */ /* 0x000fe20000000800 */
[----:B------:R-:W-:Y:S01]  /*6b70*/  @!PT LDS RZ, [RZ] ;  /* 0x00000000fffff984 */ /* 0x000fe20000000800 */
[----:B------:R-:W-:Y:S01]  /*6b80*/  @!PT LDS RZ, [RZ] ;  /* 0x00000000fffff984 */ /* 0x000fe20000000800 */
[----:B------:R-:W-:Y:S01]  /*6b90*/  @!PT LDS RZ, [RZ] ;  /* 0x00000000fffff984 */ /* 0x000fe20000000800 */
[----:B------:R2:W-:Y:S07]  /*6ba0*/  MEMBAR.ALL.CTA ;  /* 0x0000000000007992 */ /* 0x0005ee0000008000 */
[----:B--2---:R-:W2:Y:S02]  /*6bb0*/  FENCE.VIEW.ASYNC.S ;  /* 0x00000000000073c6 */ /* 0x004ea40000000000 */
[----:B--2---:R-:W-:Y:S06]  /*6bc0*/  BAR.SYNC.DEFER_BLOCKING 0x1, 0x80 ;  /* 0x0042000000007b1d */ /* 0x004fec0000010000 */
[----:B------:R-:W-:Y:S05]  /*6bd0*/  @P0 BRA `(.L_x_107) ;  /* 0x0000000000280947 */ /* 0x000fea0003800000 */
[----:B------:R-:W2:Y:S01]  /*6be0*/  LDCU.64 UR6, c[0x0][0x348] ;  /* 0x00006900ff0677ac */ /* 0x000ea20008000a00 */
[----:B------:R-:W-:Y:S01]  /*6bf0*/  UIADD3 UR4, UPT, UPT, UR44, 0x2200, URZ ;  /* 0x000022002c047890 */ /* 0x000fe2000fffe0ff */
[----:B------:R-:W-:Y:S05]  /*6c00*/  UMOV UR51, UR36 ;  /* 0x0000002400337c82 */ /* 0x000fea0008000000 */
[----:B------:R-:W-:Y:S04]  /*6c10*/  MOV R94, UR4 ;  /* 0x00000004005e7c02 */ /* 0x000fe80008000f00 */
[----:B------:R-:W-:Y:S01]  /*6c20*/  R2UR UR48, R94 ;  /* 0x000000005e3072ca */ /* 0x000fe200000e0000 */
[----:B--2---:R-:W-:Y:S04]  /*6c30*/  UIADD3 UR4, UP0, UPT, UR6, 0x680, URZ ;  /* 0x0000068006047890 */ /* 0x004fe8000ff1e0ff */
[----:B------:R-:W-:Y:S09]  /*6c40*/  UIADD3.X UR5, UPT, UPT, URZ, UR7, URZ, UP0, !UPT ;  /* 0x00000007ff057290 */ /* 0x000ff200087fe4ff */
[----:B------:R2:W-:Y:S01]  /*6c50*/  UTMASTG.3D [UR48], [UR4] ;  /* 0x00000030040073b5 */ /* 0x0005e20008010000 */
[----:B------:R0:W-:Y:S01]  /*6c60*/  UTMACMDFLUSH ;  /* 0x00000000000079b7 */ /* 0x0001e20000000000 */
[----:B--2---:R-:W-:Y:S04]  /*6c70*/  DEPBAR.LE SB0, 0x1 ;  /* 0x000080400000791a */ /* 0x004fe80000000000 */
.L_x_107:
[----:B------:R-:W-:Y:S05]  /*6c80*/  BSYNC.RECONVERGENT B0 ;  /* 0x0000000000007941 */ /* 0x000fea0003800200 */
.L_x_106:
[----:B------:R-:W-:Y:S06]  /*6c90*/  BAR.SYNC.DEFER_BLOCKING 0x1, 0x80 ;  /* 0x0042000000007b1d */ /* 0x000fec0000010000 */
[----:B------:R-:W2:Y:S01]  /*6ca0*/  @P6 SYNCS.PHASECHK.TRANS64.TRYWAIT P0, [R109+URZ+0x80], R110 ;  /* 0x0000806e6d0065a7 */ /* 0x000ea200080011ff */
[----:B------:R-:W-:Y:S01]  /*6cb0*/  BSSY B1, `(.L_x_108) ;  /* 0x0000020000017945 */ /* 0x000fe20003800000 */
[----:B--2---:R-:W-:Y:S03]  /*6cc0*/  @P6 SEL R102, RZ, 0x1, !P0 ;  /* 0x00000001ff666807 */ /* 0x004fe60004000000 */
[----:B------:R-:W-:Y:S05]  /*6cd0*/  @!P6 BRA `(.L_x_109) ;  /* 0x000000000074e947 */ /* 0x000fea0003800000 */
[----:B------:R-:W-:Y:S01]  /*6ce0*/  ISETP.NE.AND P1, PT, R103, RZ, PT ;  /* 0x000000ff6700720c */ /* 0x000fe20003f25270 */
[----:B------:R-:W2:Y:S01]  /*6cf0*/  S2R R0, SR_CgaCtaId ;  /* 0x0000000000007919 */ /* 0x000ea20000008800 */
[----:B------:R-:W-:Y:S01]  /*6d00*/  ISETP.NE.AND P0, PT, R102, RZ, PT ;  /* 0x000000ff6600720c */ /* 0x000fe20003f05270 */
[----:B------:R-:W-:Y:S10]  /*6d10*/  BSSY B0, `(.L_x_110) ;  /* 0x0000008000007945 */ /* 0x000ff40003800000 */
[----:B------:R-:W-:Y:S05]  /*6d20*/  @P1 IMAD R2, R90, 0x1000, R71 ;  /* 0x000010005a021824 */ /* 0x000fea00078e0247 */
[----:B------:R-:W-:Y:S05]  /*6d30*/  @P1 IADD3 R3, PT, PT, R2, UR44, RZ ;  /* 0x0000002c02031c10 */ /* 0x000fea000fffe0ff */
[----:B------:R-:W-:Y:S01]  /*6d40*/  @P1 IMAD.IADD R3, R3, 0x1, R108 ;  /* 0x0000000103031824 */ /* 0x000fe200078e026c */
[----:B------:R-:W-:Y:S06]  /*6d50*/  @P0 BRA `(.L_x_111) ;  /* 0x00000000000c0947 */ /* 0x000fec0003800000 */
[----:B------:R-:W-:Y:S04]  /*6d60*/  SHF.L.U32 R4, R89, 0x1f, RZ ;  /* 0x0000001f59047819 */ /* 0x000fe800000006ff */
[----:B------:R-:W3:Y:S02]  /*6d70*/  SYNCS.PHASECHK.TRANS64.TRYWAIT P0, [R109+URZ+0x80], R4 ;  /* 0x000080046d0075a7 */ /* 0x000ee400080011ff */
[----:B---3--:R-:W-:Y:S05]  /*6d80*/  @!P0 BRA `(.L_x_112) ;  /* 0x0000001800108947 */ /* 0x008fea0003800000 */
.L_x_111:
[----:B------:R-:W-:Y:S05]  /*6d90*/  BSYNC B0 ;  /* 0x0000000000007941 */ /* 0x000fea0003800000 */
.L_x_110:
[----:B------:R-:W-:Y:S01]  /*6da0*/  ISETP.NE.AND P0, PT, R103, RZ, PT ;  /* 0x000000ff6700720c */ /* 0x000fe20003f05270 */
[----:B---3--:R-:W-:Y:S02]  /*6db0*/  VIADD R109, R109, 0x90 ;  /* 0x000000906d6d7836 */ /* 0x008fe40000000000 */
[----:B------:R-:W-:Y:S03]  /*6dc0*/  VIADD R90, R90, 0x1 ;  /* 0x000000015a5a7836 */ /* 0x000fe60000000000 */
[----:B--2---:R-:W-:Y:S07]  /*6dd0*/  PRMT R0, R0, 0x654, R109 ;  /* 0x0000065400007816 */ /* 0x004fee000000006d */
[----:B------:R2:W3:Y:S04]  /*6de0*/  @P0 LDS.128 R72, [R2+UR44+0x200] ;  /* 0x0002002c02480984 */ /* 0x0004e80008000c00 */
[----:B------:R2:W4:Y:S01]  /*6df0*/  @P0 LDS.128 R76, [R3+0x210] ;  /* 0x00021000034c0984 */ /* 0x0005220000000c00 */
        /* <DEDUP_REMOVED lines=10> */
[----:B--23--:R-:W-:Y:S02]  /*6ea0*/  LOP3.LUT R89, R89, R0, RZ, 0x3c, !PT ;  /* 0x0000000059597212 */ /* 0x00cfe400078e3cff */
.L_x_109:
[----:B------:R-:W-:Y:S05]  /*6eb0*/  BSYNC B1 ;  /* 0x0000000000017941 */ /* 0x000fea0003800000 */
.L_x_108:
[----:B------:R-:W-:Y:S05]  /*6ec0*/  VIADD R0, R39, 0x40 ;  /* 0x0000004027007836 */ /* 0x000fea0000000000 */
[----:B------:R-:W-:Y:S04]  /*6ed0*/  SHF.R.U32.HI R0, RZ, 0x15, R0 ;  /* 0x00000015ff007819 */ /* 0x000fe80000011600 */
[----:B------:R-:W-:Y:S11]  /*6ee0*/  LOP3.LUT P0, RZ, R0, 0x3, R85, 0x48, !PT ;  /* 0x0000000300ff7812 */ /* 0x000ff60007804855 */
[----:B------:R-:W-:Y:S02]  /*6ef0*/  @!UPT UIADD3 URZ, UPT, UPT, URZ, URZ, URZ ;  /* 0x000000fffffff290 */ /* 0x000fe4000fffe0ff */
[----:B------:R-:W-:Y:S05]  /*6f00*/  @!P0 BRA `(.L_x_113) ;  /* 0x0000000000408947 */ /* 0x000fea0003800000 */
[----:B------:R-:W2:Y:S01]  /*6f10*/  LDCU.64 UR8, c[0x4][0x70] ;  /* 0x01000e00ff0877ac */ /* 0x000ea20008000a00 */
[----:B------:R-:W-:Y:S01]  /*6f20*/  MOV R3, 0x0 ;  /* 0x0000000000037802 */ /* 0x000fe20000000f00 */
[----:B------:R-:W-:Y:S02]  /*6f30*/  HFMA2 R12, -RZ, RZ, 0, 5.9604644775390625e-08 ;  /* 0x00000001ff0c7431 */ /* 0x000fe400000001ff */
[----:B------:R-:W-:Y:S02]  /*6f40*/  IMAD.MOV.U32 R8, RZ, RZ, 0x192 ;  /* 0x00000192ff087424 */ /* 0x000fe400078e00ff */
[----:B------:R-:W-:Y:S01]  /*6f50*/  IMAD.MOV.U32 R13, RZ, RZ, RZ ;  /* 0x000000ffff0d7224 */ /* 0x000fe200078e00ff */
[----:B------:R-:W3:Y:S01]  /*6f60*/  LDCU.64 UR6, c[0x4][0x78] ;  /* 0x01000f00ff0677ac */ /* 0x000ee20008000a00 */
[----:B------:R-:W1:Y:S01]  /*6f70*/  LDC.64 R2, c[0x4][R3] ;  /* 0x0100000003027b82 */ /* 0x000e620000000a00 */
[----:B------:R-:W5:Y:S01]  /*6f80*/  LDCU.64 UR4, c[0x4][0x10] ;  /* 0x01000200ff0477ac */ /* 0x000f620008000a00 */
[----:B--2---:R-:W-:Y:S01]  /*6f90*/  MOV R5, UR9 ;  /* 0x0000000900057c02 */ /* 0x004fe20008000f00 */
[----:B------:R-:W-:Y:S01]  /*6fa0*/  IMAD.U32 R4, RZ, RZ, UR8 ;  /* 0x00000008ff047e24 */ /* 0x000fe2000f8e00ff */
[----:B---3--:R-:W-:Y:S01]  /*6fb0*/  MOV R7, UR7 ;  /* 0x0000000700077c02 */ /* 0x008fe20008000f00 */
[----:B------:R-:W-:Y:S01]  /*6fc0*/  IMAD.U32 R6, RZ, RZ, UR6 ;  /* 0x00000006ff067e24 */ /* 0x000fe2000f8e00ff */
[----:B-----5:R-:W-:Y:S01]  /*6fd0*/  MOV R11, UR5 ;  /* 0x00000005000b7c02 */ /* 0x020fe20008000f00 */
[----:B------:R-:W-:Y:S02]  /*6fe0*/  IMAD.U32 R10, RZ, RZ, UR4 ;  /* 0x00000004ff0a7e24 */ /* 0x000fe4000f8e00ff */
[----:B------:R-:W-:Y:S07]  /*6ff0*/  LEPC R20, `(.L_x_113) ;  /* 0x000000001014794e */ /* 0x000fee0000000000 */
[----:B-1--4-:R-:W-:Y:S05]  /*7000*/  CALL.ABS.NOINC R2 ;  /* 0x0000000002007343 */ /* 0x012fea0003c00000 */
.L_x_113:
[----:B------:R-:W-:Y:S01]  /*7010*/  ISETP.NE.AND P0, PT, R95, RZ, PT ;  /* 0x000000ff5f00720c */ /* 0x000fe20003f05270 */
[----:B------:R-:W-:Y:S05]  /*7020*/  WARPSYNC.ALL ;  /* 0x0000000000007948 */ /* 0x000fea0003800000 */
[----:B------:R-:W-:Y:S01]  /*7030*/  R2UR UR4, R39 ;  /* 0x00000000270472ca */ /* 0x000fe200000e0000 */
[----:B------:R-:W2:Y:S01]  /*7040*/  S2UR UR6, SR_CgaCtaId ;  /* 0x00000000000679c3 */ /* 0x000ea20000008800 */
[-C--:B------:R-:W-:Y:S01]  /*7050*/  F2FP.F16.E4M3.UNPACK_B R42, R72.reuse ;  /* 0x00000048ff2a723e */ /* 0x080fe200020006ff */
[----:B------:R-:W-:Y:S01]  /*7060*/  BSSY.RECONVERGENT B0, `(.L_x_114) ;  /* 0x000009c000007945 */ /* 0x000fe20003800200 */
[----:B------:R-:W-:Y:S02]  /*7070*/  F2FP.F16.E4M3.UNPACK_B R72, R72.H1 ;  /* 0x00000048ff48723e */ /* 0x000fe400030006ff */
[-C--:B------:R-:W-:Y:S01]  /*7080*/  F2FP.F16.E4M3.UNPACK_B R46, R73.reuse ;  /* 0x00000049ff2e723e */ /* 0x080fe200020006ff */
[--C-:B------:R-:W-:Y:S01]  /*7090*/  HADD2.F32 R40, -RZ, R42.reuse.H0_H0 ;  /* 0x2000002aff287230 */ /* 0x100fe20000004100 */
[----:B------:R-:W-:Y:S01]  /*70a0*/  F2FP.F16.E4M3.UNPACK_B R73, R73.H1 ;  /* 0x00000049ff49723e */ /* 0x000fe200030006ff */
[----:B------:R-:W-:Y:S01]  /*70b0*/  HADD2.F32 R42, -RZ, R42.H1_H1 ;  /* 0x3000002aff2a7230 */ /* 0x000fe20000004100 */
[-C--:B------:R-:W-:Y:S01]  /*70c0*/  F2FP.F16.E4M3.UNPACK_B R50, R74.reuse ;  /* 0x0000004aff32723e */ /* 0x080fe200020006ff */
[----:B------:R-:W-:Y:S01]  /*70d0*/  HADD2.F32 R43, -RZ, R72.H0_H0 ;  /* 0x20000048ff2b7230 */ /* 0x000fe20000004100 */
[----:B------:R-:W-:Y:S01]  /*70e0*/  F2FP.F16.E4M3.UNPACK_B R74, R74.H1 ;  /* 0x0000004aff4a723e */ /* 0x000fe200030006ff */
[----:B------:R-:W-:Y:S01]  /*70f0*/  LDTM.16dp32bit_t0_t15.x32 R4, tmem[UR4+0x40] ;  /* 0x00004004000479ee */ /* 0x000fe20008a80000 */
[----:B------:R-:W3:Y:S01]  /*7100*/  LDTM.16dp32bit_t16_t31.x32 R4, tmem[UR4+0x60] ;  /* 0x00006004000479ee */ /* 0x000ee20008aa0000 */
[----:B------:R-:W-:Y:S01]  /*7110*/  NOP ;  /* 0x0000000000007918 */ /* 0x000fe20000000000 */
[--C-:B------:R-:W-:Y:S01]  /*7120*/  HADD2.F32 R45, -RZ, R46.reuse.H0_H0 ;  /* 0x2000002eff2d7230 */ /* 0x100fe20000004100 */
[----:B------:R-:W-:Y:S01]  /*7130*/  R2UR UR5, R100 ;  /* 0x00000000640572ca */ /* 0x000fe200000e0000 */
[----:B------:R-:W-:Y:S01]  /*7140*/  HADD2.F32 R46, -RZ, R46.H1_H1 ;  /* 0x3000002eff2e7230 */ /* 0x000fe20000004100 */
[----:B------:R-:W-:Y:S01]  /*7150*/  F2FP.F16.E4M3.UNPACK_B R54, R75 ;  /* 0x0000004bff36723e */ /* 0x000fe200020006ff */
[--C-:B------:R-:W-:Y:S01]  /*7160*/  HADD2.F32 R49, -RZ, R50.reuse.H0_H0 ;  /* 0x20000032ff317230 */ /* 0x100fe20000004100 */
[----:B----4-:R-:W-:Y:S01]  /*7170*/  F2FP.F16.E4M3.UNPACK_B R58, R76 ;  /* 0x0000004cff3a723e */ /* 0x010fe200020006ff */
[----:B------:R-:W-:Y:S01]  /*7180*/  HADD2.F32 R50, -RZ, R50.H1_H1 ;  /* 0x30000032ff327230 */ /* 0x000fe20000004100 */
[----:B------:R-:W-:Y:S01]  /*7190*/  F2FP.F16.E4M3.UNPACK_B R62, R77 ;  /* 0x0000004dff3e723e */ /* 0x000fe200020006ff */
[--C-:B------:R-:W-:Y:S01]  /*71a0*/  HADD2.F32 R53, -RZ, R54.reuse.H0_H0 ;  /* 0x20000036ff357230 */ /* 0x100fe20000004100 */
[----:B------:R-:W-:Y:S01]  /*71b0*/  F2FP.F16.E4M3.UNPACK_B R66, R78 ;  /* 0x0000004eff42723e */ /* 0x000fe200020006ff */
[----:B------:R-:W-:Y:S01]  /*71c0*/  HADD2.F32 R54, -RZ, R54.H1_H1 ;  /* 0x30000036ff367230 */ /* 0x000fe20000004100 */
[----:B------:R-:W-:Y:S01]  /*71d0*/  F2FP.F16.E4M3.UNPACK_B R69, R79 ;  /* 0x0000004fff45723e */ /* 0x000fe200020006ff */
[--C-:B------:R-:W-:Y:S01]  /*71e0*/  HADD2.F32 R57, -RZ, R58.reuse.H0_H0 ;  /* 0x2000003aff397230 */ /* 0x100fe20000004100 */
[----:B------:R-:W-:Y:S01]  /*71f0*/  F2FP.F16.E4M3.UNPACK_B R75, R75.H1 ;  /* 0x0000004bff4b723e */ /* 0x000fe200030006ff */
[----:B------:R-:W-:Y:S01]  /*7200*/  UIADD3 UR4, UPT, UPT, UR5, 0xf0, URZ ;  /* 0x000000f005047890 */ /* 0x000fe2000fffe0ff */
[----:B------:R-:W-:Y:S01]  /*7210*/  HADD2.F32 R59, -RZ, R58.H1_H1 ;  /* 0x3000003aff3b7230 */ /* 0x000fe20000004100 */
[----:B------:R-:W-:Y:S01]  /*7220*/  F2FP.F16.E4M3.UNPACK_B R76, R76.H1 ;  /* 0x0000004cff4c723e */ /* 0x000fe200030006ff */
[--C-:B------:R-:W-:Y:S01]  /*7230*/  HADD2.F32 R61, -RZ, R62.reuse.H0_H0 ;  /* 0x2000003eff3d7230 */ /* 0x100fe20000004100 */
[----:B------:R-:W-:Y:S01]  /*7240*/  F2FP.F16.E4M3.UNPACK_B R77, R77.H1 ;  /* 0x0000004dff4d723e */ /* 0x000fe200030006ff */
[----:B------:R-:W-:Y:S01]  /*7250*/  HADD2.F32 R62, -RZ, R62.H1_H1 ;  /* 0x3000003eff3e7230 */ /* 0x000fe20000004100 */
[----:B------:R-:W-:Y:S01]  /*7260*/  F2FP.F16.E4M3.UNPACK_B R78, R78.H1 ;  /* 0x0000004eff4e723e */ /* 0x000fe200030006ff */
[--C-:B------:R-:W-:Y:S01]  /*7270*/  HADD2.F32 R65, -RZ, R66.reuse.H0_H0 ;  /* 0x20000042ff417230 */ /* 0x100fe20000004100 */
[----:B--2---:R-:W-:Y:S01]  /*7280*/  UPRMT UR4, UR6, 0x654, UR4 ;  /* 0x0000065406047896 */ /* 0x004fe20008000004 */
        /* <DEDUP_REMOVED lines=8> */
[----:B------:R-:W-:Y:S01]  /*7310*/  SYNCS.ARRIVE.TRANS64.RED.A1T0 RZ, [UR4], RZ ;  /* 0x000000ffffff79a7 */ /* 0x000fe20008100404 */
        /* <DEDUP_REMOVED lines=15> */
[--C-:B------:R-:W-:Y:S02]  /*7410*/  HADD2.F32 R47, -RZ, R73.reuse.H0_H0 ;  /* 0x20000049ff2f7230 */ /* 0x100fe40000004100 */
[C---:B------:R-:W-:Y:S01]  /*7420*/  FMUL R10, R38.reuse, R10 ;  /* 0x0000000a260a7220 */ /* 0x040fe20000400000 */
[C---:B------:R-:W-:Y:S01]  /*7430*/  FFMA R6, R41.reuse, R43, R6 ;  /* 0x0000002b29067223 */ /* 0x040fe20000000006 */
[----:B------:R-:W-:Y:S02]  /*7440*/  HADD2.F32 R48, -RZ, R73.H1_H1 ;  /* 0x30000049ff307230 */ /* 0x000fe40000004100 */
[C---:B------:R-:W-:Y:S01]  /*7450*/  FFMA R7, R41.reuse, R44, R7 ;  /* 0x0000002c29077223 */ /* 0x040fe20000000007 */
[C---:B------:R-:W-:Y:S01]  /*7460*/  FFMA R8, R41.reuse, R45, R8 ;  /* 0x0000002d29087223 */ /* 0x040fe20000000008 */
[C---:B------:R-:W-:Y:S01]  /*7470*/  FFMA R9, R41.reuse, R46, R9 ;  /* 0x0000002e29097223 */ /* 0x040fe20000000009 */
[----:B------:R-:W-:Y:S01]  /*7480*/  FFMA R10, R41, R47, R10 ;  /* 0x0000002f290a7223 */ /* 0x000fe2000000000a */
[----:B------:R-:W-:Y:S01]  /*7490*/  HADD2.F32 R43, -RZ, R69.H0_H0 ;  /* 0x20000045ff2b7230 */ /* 0x000fe20000004100 */
[----:B-1----:R-:W-:Y:S01]  /*74a0*/  F2FP.SATFINITE.E4M3.F32.PACK_AB_MERGE_C R96, R7, R6, RZ ;  /* 0x000000060760723e */ /* 0x002fe200048070ff */
[C---:B------:R-:W-:Y:S01]  /*74b0*/  FMUL R11, R38.reuse, R11 ;  /* 0x0000000b260b7220 */ /* 0x040fe20000400000 */
[--C-:B------:R-:W-:Y:S02]  /*74c0*/  HADD2.F32 R51, -RZ, R74.reuse.H0_H0 ;  /* 0x2000004aff337230 */ /* 0x100fe40000004100 */
[C---:B------:R-:W-:Y:S01]  /*74d0*/  FMUL R14, R38.reuse, R14 ;  /* 0x0000000e260e7220 */ /* 0x040fe20000400000 */
[----:B------:R-:W-:Y:S01]  /*74e0*/  HADD2.F32 R52, -RZ, R74.H1_H1 ;  /* 0x3000004aff347230 */ /* 0x000fe20000004100 */
[----:B------:R-:W-:Y:S01]  /*74f0*/  F2FP.SATFINITE.E4M3.F32.PACK_AB_MERGE_C R96, R5, R4, R96 ;  /* 0x000000040560723e */ /* 0x000fe20004807060 */
[C---:B------:R-:W-:Y:S01]  /*7500*/  FFMA R11, R41.reuse, R48, R11 ;  /* 0x00000030290b7223 */ /* 0x040fe2000000000b */
[C---:B------:R-:W-:Y:S01]  /*7510*/  FFMA R12, R41.reuse, R49, R12 ;  /* 0x00000031290c7223 */ /* 0x040fe2000000000c */
[C---:B------:R-:W-:Y:S01]  /*7520*/  FFMA R13, R41.reuse, R50, R13 ;  /* 0x00000032290d7223 */ /* 0x040fe2000000000d */
[----:B------:R-:W-:Y:S01]  /*7530*/  FFMA R14, R41, R51, R14 ;  /* 0x00000033290e7223 */ /* 0x000fe2000000000e */
[C---:B------:R-:W-:Y:S01]  /*7540*/  FMUL R15, R38.reuse, R15 ;  /* 0x0000000f260f7220 */ /* 0x040fe20000400000 */
[----:B------:R-:W-:Y:S01]  /*7550*/  F2FP.F16.E4M3.UNPACK_B R79, R79.H1 ;  /* 0x0000004fff4f723e */ /* 0x000fe200030006ff */
[--C-:B------:R-:W-:Y:S01]  /*7560*/  HADD2.F32 R55, -RZ, R75.reuse.H0_H0 ;  /* 0x2000004bff377230 */ /* 0x100fe20000004100 */
[----:B------:R-:W-:Y:S01]  /*7570*/  F2FP.SATFINITE.E4M3.F32.PACK_AB_MERGE_C R97, R11, R10, RZ ;  /* 0x0000000a0b61723e */ /* 0x000fe200048070ff */
[C---:B------:R-:W-:Y:S01]  /*7580*/  FFMA R15, R41.reuse, R52, R15 ;  /* 0x00000034290f7223 */ /* 0x040fe2000000000f */
[C---:B------:R-:W-:Y:S01]  /*7590*/  FFMA R16, R41.reuse, R53, R16 ;  /* 0x0000003529107223 */ /* 0x040fe20000000010 */
[----:B------:R-:W-:Y:S01]  /*75a0*/  FFMA R17, R41, R54, R17 ;  /* 0x0000003629117223 */ /* 0x000fe20000000011 */
[----:B------:R-:W-:Y:S01]  /*75b0*/  F2FP.SATFINITE.E4M3.F32.PACK_AB_MERGE_C R97, R9, R8, R97 ;  /* 0x000000080961723e */ /* 0x000fe20004807061 */
[----:B------:R-:W-:Y:S01]  /*75c0*/  HADD2.F32 R56, -RZ, R75.H1_H1 ;  /* 0x3000004bff387230 */ /* 0x000fe20000004100 */
[----:B------:R-:W-:Y:S01]  /*75d0*/  F2FP.SATFINITE.E4M3.F32.PACK_AB_MERGE_C R98, R15, R14, RZ ;  /* 0x0000000e0f62723e */ /* 0x000fe200048070ff */
[C---:B------:R-:W-:Y:S01]  /*75e0*/  FMUL R18, R38.reuse, R18 ;  /* 0x0000001226127220 */ /* 0x040fe20000400000 */
[C---:B------:R-:W-:Y:S01]  /*75f0*/  FMUL R19, R38.reuse, R19 ;  /* 0x0000001326137220 */ /* 0x040fe20000400000 */
[--C-:B------:R-:W-:Y:S02]  /*7600*/  HADD2.F32 R58, -RZ, R76.reuse.H0_H0 ;  /* 0x2000004cff3a7230 */ /* 0x100fe40000004100 */
[C---:B------:R-:W-:Y:S01]  /*7610*/  FMUL R3, R38.reuse, R22 ;  /* 0x0000001626037220 */ /* 0x040fe20000400000 */
[C---:B------:R-:W-:Y:S01]  /*7620*/  FFMA R18, R41.reuse, R55, R18 ;  /* 0x0000003729127223 */ /* 0x040fe20000000012 */
[----:B------:R-:W-:Y:S02]  /*7630*/  HADD2.F32 R60, -RZ, R76.H1_H1 ;  /* 0x3000004cff3c7230 */ /* 0x000fe40000004100 */
        /* <DEDUP_REMOVED lines=42> */
[----:B------:R-:W-:Y:S03]  /*78e0*/  IADD3 R70, PT, PT, R36, 0x1, RZ ;  /* 0x0000000124467810 */ /* 0x000fe60007ffe0ff */
        /* <DEDUP_REMOVED lines=10> */
[----:B------:R-:W-:Y:S02]  /*7990*/  UIADD3 UR9, UPT, UPT, UR49, 0x40, URZ ;  /* 0x0000004031097890 */ /* 0x000fe4000fffe0ff */
[----:B------:R-:W-:Y:S01]  /*79a0*/  UIADD3 UR8, UPT, UPT, UR44, 0x3200, URZ ;  /* 0x000032002c087890 */ /* 0x000fe2000fffe0ff */
[----:B------:R-:W-:Y:S01]  /*79b0*/  UMOV UR10, UR50 ;  /* 0x00000032000a7c82 */ /* 0x000fe20008000000 */
[----:B------:R-:W-:Y:S01]  /*79c0*/  UMOV UR11, UR36 ;  /* 0x00000024000b7c82 */ /* 0x000fe20008000000 */
[----:B--2---:R-:W-:Y:S04]  /*79d0*/  UIADD3 UR4, UP0, UPT, UR6, 0x680, URZ ;  /* 0x0000068006047890 */ /* 0x004fe8000ff1e0ff */
[----:B------:R-:W-:Y:S09]  /*79e0*/  UIADD3.X UR5, UPT, UPT, URZ, UR7, URZ, UP0, !UPT ;  /* 0x00000007ff057290 */ /* 0x000ff200087fe4ff */
[----:B------:R2:W-:Y:S01]  /*79f0*/  UTMASTG.3D [UR8], [UR4] ;  /* 0x00000008040073b5 */ /* 0x0005e20008010000 */
[----:B------:R0:W-:Y:S01]  /*7a00*/  UTMACMDFLUSH ;  /* 0x00000000000079b7 */ /* 0x0001e20000000000 */
[----:B--2---:R-:W-:Y:S04]  /*7a10*/  DEPBAR.LE SB0, 0x1 ;  /* 0x000080400000791a */ /* 0x004fe80000000000 */
.L_x_115:
[----:B------:R-:W-:Y:S05]  /*7a20*/  BSYNC.RECONVERGENT B0 ;  /* 0x0000000000007941 */ /* 0x000fea0003800200 */
.L_x_114:
[----:B------:R-:W-:Y:S01]  /*7a30*/  BAR.SYNC.DEFER_BLOCKING 0x1, 0x80 ;  /* 0x0042000000007b1d */ /* 0x000fe20000010000 */
[----:B------:R-:W-:Y:S01]  /*7a40*/  ISETP.NE.AND P0, PT, R87, 0x2, PT ;  /* 0x000000025700780c */ /* 0x000fe20003f05270 */
[----:B------:R-:W-:Y:S01]  /*7a50*/  UISETP.NE.AND UP0, UPT, UR45, URZ, UPT ;  /* 0x000000ff2d00728c */ /* 0x000fe2000bf05270 */
[----:B------:R-:W-:Y:S01]  /*7a60*/  ISETP.NE.AND P1, PT, R70, 0x4, PT ;  /* 0x000000044600780c */ /* 0x000fe20003f25270 */
[----:B------:R-:W-:Y:S01]  /*7a70*/  UIADD3 UR20, UPT, UPT, UR37, UR59, URZ ;  /* 0x0000003b25147290 */ /* 0x000fe2000fffe0ff */
[----:B------:R-:W-:Y:S01]  /*7a80*/  SEL R0, RZ, 0x1, P0 ;  /* 0x00000001ff007807 */ /* 0x000fe20000000000 */
[----:B------:R-:W-:Y:S01]  /*7a90*/  UIADD3 UR16, UPT, UPT, UR38, UR62, URZ ;  /* 0x0000003e26107290 */ /* 0x000fe2000fffe0ff */
[----:B------:R-:W-:Y:S02]  /*7aa0*/  SEL R3, RZ, 0x1, P1 ;  /* 0x00000001ff037807 */ /* 0x000fe40000800000 */
[----:B------:R-:W-:Y:S02]  /*7ab0*/  LOP3.LUT R91, R91, R0, RZ, 0x3c, !PT ;  /* 0x000000005b5b7212 */ /* 0x000fe400078e3cff */
[----:B------:R-:W-:Y:S02]  /*7ac0*/  LOP3.LUT R92, R92, R3, RZ, 0x3c, !PT ;  /* 0x000000035c5c7212 */ /* 0x000fe400078e3cff */
[----:B------:R-:W-:Y:S02]  /*7ad0*/  SEL R87, R87, RZ, P0 ;  /* 0x000000ff57577207 */ /* 0x000fe40000000000 */
[----:B------:R-:W-:Y:S01]  /*7ae0*/  SEL R36, R70, RZ, P1 ;  /* 0x000000ff46247207 */ /* 0x000fe20000800000 */
[----:B------:R-:W-:Y:S01]  /*7af0*/  UMOV UR36, UR58 ;  /* 0x0000003a00247c82 */ /* 0x000fe20008000000 */
[----:B------:R-:W-:Y:S05]  /*7b00*/  BRA.U UP0, `(.L_x_116) ;  /* 0xffffffd500987547 */ /* 0x000fea000b83ffff */
[----:B------:R-:W-:Y:S05]  /*7b10*/  EXIT ;  /* 0x000000000000794d */ /* 0x000fea0003800000 */
.L_x_25:
[----:B--2---:R2:W3:Y:S02]  /*7b20*/  SYNCS.PHASECHK.TRANS64.TRYWAIT P0, [R0+URZ+0x120], R3 ;  /* 0x00012003000075a7 */ /* 0x0044e400080011ff */
[----:B---3--:R-:W-:Y:S05]  /*7b30*/  @!P0 NANOSLEEP.SYNCS 0x989680 ;  /* 0x009896800000895d */ /* 0x008fea0003900000 */
[----:B------:R-:W3:Y:S02]  /*7b40*/  @!P0 SYNCS.PHASECHK.TRANS64 P0, [R0+URZ+0x120], R3 ;  /* 0x00012003000085a7 */ /* 0x000ee400080010ff */
[----:B---3--:R-:W-:Y:S05]  /*7b50*/  @!P0 BRA `(.L_x_25) ;  /* 0xfffffffc00f08947 */ /* 0x008fea000383ffff */
[----:B------:R-:W-:Y:S05]  /*7b60*/  BRA `(.L_x_117) ;  /* 0xffffff9c006c7947 */ /* 0x000fea000383ffff */
.L_x_28:
[----:B--2---:R-:W-:-:S07]  /*7b70*/  MOV R0, UR33 ;  /* 0x0000002100007c02 */ /* 0x004fce0008000f00 */
.L_x_118:
[----:B--2---:R2:W3:Y:S02]  /*7b80*/  SYNCS.PHASECHK.TRANS64.TRYWAIT P0, [R0+URZ+0x40], R3 ;  /* 0x00004003000075a7 */ /* 0x0044e400080011ff */
[----:B---3--:R-:W-:Y:S05]  /*7b90*/  @!P0 NANOSLEEP.SYNCS 0x989680 ;  /* 0x009896800000895d */ /* 0x008fea0003900000 */
[----:B------:R-:W3:Y:S02]  /*7ba0*/  @!P0 SYNCS.PHASECHK.TRANS64 P0, [R0+URZ+0x40], R3 ;  /* 0x00004003000085a7 */ /* 0x000ee400080010ff */
[----:B---3--:R-:W-:Y:S05]  /*7bb0*/  @!P0 BRA `(.L_x_118) ;  /* 0xfffffffc00f08947 */ /* 0x008fea000383ffff */
[----:B------:R-:W-:Y:S05]  /*7bc0*/  BRA `(.L_x_27) ;  /* 0xffffff9c00ac7947 */ /* 0x000fea000383ffff */
.L_x_35:
[----:B-1----:R-:W-:-:S07]  /*7bd0*/  MOV R0, UR17 ;  /* 0x0000001100007c02 */ /* 0x002fce0008000f00 */
.L_x_119:
[----:B-1----:R1:W2:Y:S02]  /*7be0*/  SYNCS.PHASECHK.TRANS64.TRYWAIT P0, [R0+URZ+0x40], R3 ;  /* 0x00004003000075a7 */ /* 0x0022a400080011ff */
[----:B--2---:R-:W-:Y:S05]  /*7bf0*/  @!P0 NANOSLEEP.SYNCS 0x989680 ;  /* 0x009896800000895d */ /* 0x004fea0003900000 */
[----:B------:R-:W2:Y:S02]  /*7c00*/  @!P0 SYNCS.PHASECHK.TRANS64 P0, [R0+URZ+0x40], R3 ;  /* 0x00004003000085a7 */ /* 0x000ea400080010ff */
[----:B--2---:R-:W-:Y:S05]  /*7c10*/  @!P0 BRA `(.L_x_119) ;  /* 0xfffffffc00f08947 */ /* 0x004fea000383ffff */
[----:B------:R-:W-:Y:S05]  /*7c20*/  BRA `(.L_x_34) ;  /* 0xffffffa000687947 */ /* 0x000fea000383ffff */
.L_x_40:
[----:B-1----:R1:W2:Y:S02]  /*7c30*/  SYNCS.PHASECHK.TRANS64.TRYWAIT P0, [R3+URZ+0xb0], R0 ;  /* 0x0000b000030075a7 */ /* 0x0022a400080011ff */
[----:B--2---:R-:W-:Y:S05]  /*7c40*/  @!P0 NANOSLEEP.SYNCS 0x989680 ;  /* 0x009896800000895d */ /* 0x004fea0003900000 */
[----:B------:R-:W2:Y:S02]  /*7c50*/  @!P0 SYNCS.PHASECHK.TRANS64 P0, [R3+URZ+0xb0], R0 ;  /* 0x0000b000030085a7 */ /* 0x000ea400080010ff */
[----:B--2---:R-:W-:Y:S05]  /*7c60*/  @!P0 BRA `(.L_x_40) ;  /* 0xfffffffc00f08947 */ /* 0x004fea000383ffff */
[----:B------:R-:W-:Y:S05]  /*7c70*/  BRA `(.L_x_120) ;  /* 0xffffffa400087947 */ /* 0x000fea000383ffff */
.L_x_44:
[----:B-1----:R-:W-:-:S07]  /*7c80*/  MOV R0, UR4 ;  /* 0x0000000400007c02 */ /* 0x002fce0008000f00 */
.L_x_121:
[----:B-1----:R1:W2:Y:S02]  /*7c90*/  SYNCS.PHASECHK.TRANS64.TRYWAIT P0, [R0+URZ], R3 ;  /* 0x00000003000075a7 */ /* 0x0022a400080011ff */
[----:B--2---:R-:W-:Y:S05]  /*7ca0*/  @!P0 NANOSLEEP.SYNCS 0x989680 ;  /* 0x009896800000895d */ /* 0x004fea0003900000 */
[----:B------:R-:W2:Y:S02]  /*7cb0*/  @!P0 SYNCS.PHASECHK.TRANS64 P0, [R0+URZ], R3 ;  /* 0x00000003000085a7 */ /* 0x000ea400080010ff */
[----:B--2---:R-:W-:Y:S05]  /*7cc0*/  @!P0 BRA `(.L_x_121) ;  /* 0xfffffffc00f08947 */ /* 0x004fea000383ffff */
[----:B------:R-:W-:Y:S05]  /*7cd0*/  BRA `(.L_x_122) ;  /* 0xffffffa800ac7947 */ /* 0x000fea000383ffff */
.L_x_45:
[----:B------:R-:W-:-:S07]  /*7ce0*/  MOV R0, UR5 ;  /* 0x0000000500007c02 */ /* 0x000fce0008000f00 */
.L_x_123:
[----:B-1----:R1:W2:Y:S02]  /*7cf0*/  SYNCS.PHASECHK.TRANS64.TRYWAIT P0, [R0+URZ], R3 ;  /* 0x00000003000075a7 */ /* 0x0022a400080011ff */
[----:B--2---:R-:W-:Y:S05]  /*7d00*/  @!P0 NANOSLEEP.SYNCS 0x989680 ;  /* 0x009896800000895d */ /* 0x004fea0003900000 */
[----:B------:R-:W2:Y:S02]  /*7d10*/  @!P0 SYNCS.PHASECHK.TRANS64 P0, [R0+URZ], R3 ;  /* 0x00000003000085a7 */ /* 0x000ea400080010ff */
[----:B--2---:R-:W-:Y:S05]  /*7d20*/  @!P0 BRA `(.L_x_123) ;  /* 0xfffffffc00f08947 */ /* 0x004fea000383ffff */
[----:B------:R-:W-:Y:S05]  /*7d30*/  BRA `(.L_x_124) ;  /* 0xffffffa800b87947 */ /* 0x000fea000383ffff */
.L_x_46:
[----:B------:R-:W-:-:S07]  /*7d40*/  MOV R0, UR5 ;  /* 0x0000000500007c02 */ /* 0x000fce0008000f00 */
.L_x_125:
[----:B-1----:R1:W2:Y:S02]  /*7d50*/  SYNCS.PHASECHK.TRANS64.TRYWAIT P0, [R0+URZ], R3 ;  /* 0x00000003000075a7 */ /* 0x0022a400080011ff */
[----:B--2---:R-:W-:Y:S05]  /*7d60*/  @!P0 NANOSLEEP.SYNCS 0x989680 ;  /* 0x009896800000895d */ /* 0x004fea0003900000 */
[----:B------:R-:W2:Y:S02]  /*7d70*/  @!P0 SYNCS.PHASECHK.TRANS64 P0, [R0+URZ], R3 ;  /* 0x00000003000085a7 */ /* 0x000ea400080010ff */
[----:B--2---:R-:W-:Y:S05]  /*7d80*/  @!P0 BRA `(.L_x_125) ;  /* 0xfffffffc00f08947 */ /* 0x004fea000383ffff */
[----:B------:R-:W-:Y:S05]  /*7d90*/  BRA `(.L_x_126) ;  /* 0xffffffa800c47947 */ /* 0x000fea000383ffff */
.L_x_47:
[----:B------:R-:W-:-:S07]  /*7da0*/  MOV R0, UR5 ;  /* 0x0000000500007c02 */ /* 0x000fce0008000f00 */
.L_x_127:
[----:B-1----:R1:W2:Y:S02]  /*7db0*/  SYNCS.PHASECHK.TRANS64.TRYWAIT P0, [R0+URZ], R3 ;  /* 0x00000003000075a7 */ /* 0x0022a400080011ff */
[----:B--2---:R-:W-:Y:S05]  /*7dc0*/  @!P0 NANOSLEEP.SYNCS 0x989680 ;  /* 0x009896800000895d */ /* 0x004fea0003900000 */
[----:B------:R-:W2:Y:S02]  /*7dd0*/  @!P0 SYNCS.PHASECHK.TRANS64 P0, [R0+URZ], R3 ;  /* 0x00000003000085a7 */ /* 0x000ea400080010ff */
[----:B--2---:R-:W-:Y:S05]  /*7de0*/  @!P0 BRA `(.L_x_127) ;  /* 0xfffffffc00f08947 */ /* 0x004fea000383ffff */
[----:B------:R-:W-:Y:S05]  /*7df0*/  BRA `(.L_x_128) ;  /* 0xffffffa800d07947 */ /* 0x000fea000383ffff */
.L_x_48:
[----:B------:R-:W-:-:S07]  /*7e00*/  MOV R0, UR5 ;  /* 0x0000000500007c02 */ /* 0x000fce0008000f00 */
.L_x_129:
[----:B-1----:R1:W2:Y:S02]  /*7e10*/  SYNCS.PHASECHK.TRANS64.TRYWAIT P0, [R0+URZ], R3 ;  /* 0x00000003000075a7 */ /* 0x0022a400080011ff */
[----:B--2---:R-:W-:Y:S05]  /*7e20*/  @!P0 NANOSLEEP.SYNCS 0x989680 ;  /* 0x009896800000895d */ /* 0x004fea0003900000 */
[----:B------:R-:W2:Y:S02]  /*7e30*/  @!P0 SYNCS.PHASECHK.TRANS64 P0, [R0+URZ], R3 ;  /* 0x00000003000085a7 */ /* 0x000ea400080010ff */
[----:B--2---:R-:W-:Y:S05]  /*7e40*/  @!P0 BRA `(.L_x_129) ;  /* 0xfffffffc00f08947 */ /* 0x004fea000383ffff */
[----:B------:R-:W-:Y:S05]  /*7e50*/  BRA `(.L_x_130) ;  /* 0xffffffa800dc7947 */ /* 0x000fea000383ffff */
.L_x_49:
[----:B------:R-:W-:-:S07]  /*7e60*/  MOV R0, UR5 ;  /* 0x0000000500007c02 */ /* 0x000fce0008000f00 */
.L_x_131:
[----:B-1----:R1:W2:Y:S02]  /*7e70*/  SYNCS.PHASECHK.TRANS64.TRYWAIT P0, [R0+URZ], R3 ;  /* 0x00000003000075a7 */ /* 0x0022a400080011ff */
[----:B--2---:R-:W-:Y:S05]  /*7e80*/  @!P0 NANOSLEEP.SYNCS 0x989680 ;  /* 0x009896800000895d */ /* 0x004fea0003900000 */
[----:B------:R-:W2:Y:S02]  /*7e90*/  @!P0 SYNCS.PHASECHK.TRANS64 P0, [R0+URZ], R3 ;  /* 0x00000003000085a7 */ /* 0x000ea400080010ff */
[----:B--2---:R-:W-:Y:S05]  /*7ea0*/  @!P0 BRA `(.L_x_131) ;  /* 0xfffffffc00f08947 */ /* 0x004fea000383ffff */
[----:B------:R-:W-:Y:S05]  /*7eb0*/  BRA `(.L_x_132) ;  /* 0xffffffa800e87947 */ /* 0x000fea000383ffff */
.L_x_50:
[----:B------:R-:W-:-:S07]  /*7ec0*/  MOV R0, UR5 ;  /* 0x0000000500007c02 */ /* 0x000fce0008000f00 */
.L_x_133:
[----:B-1----:R1:W2:Y:S02]  /*7ed0*/  SYNCS.PHASECHK.TRANS64.TRYWAIT P0, [R0+URZ], R3 ;  /* 0x00000003000075a7 */ /* 0x0022a400080011ff */
[----:B--2---:R-:W-:Y:S05]  /*7ee0*/  @!P0 NANOSLEEP.SYNCS 0x989680 ;  /* 0x009896800000895d */ /* 0x004fea0003900000 */
[----:B------:R-:W2:Y:S02]  /*7ef0*/  @!P0 SYNCS.PHASECHK.TRANS64 P0, [R0+URZ], R3 ;  /* 0x00000003000085a7 */ /* 0x000ea400080010ff */
[----:B--2---:R-:W-:Y:S05]  /*7f00*/  @!P0 BRA `(.L_x_133) ;  /* 0xfffffffc00f08947 */ /* 0x004fea000383ffff */
[----:B------:R-:W-:Y:S05]  /*7f10*/  BRA `(.L_x_134) ;  /* 0xffffffa800f47947 */ /* 0x000fea000383ffff */
.L_x_53:
[----:B-1----:R1:W2:Y:S02]  /*7f20*/  SYNCS.PHASECHK.TRANS64.TRYWAIT P0, [R2+URZ+0x110], R5 ;  /* 0x00011005020075a7 */ /* 0x0022a400080011ff */
[----:B--2---:R-:W-:Y:S05]  /*7f30*/  @!P0 NANOSLEEP.SYNCS 0x989680 ;  /* 0x009896800000895d */ /* 0x004fea0003900000 */
[----:B------:R-:W2:Y:S02]  /*7f40*/  @!P0 SYNCS.PHASECHK.TRANS64 P0, [R2+URZ+0x110], R5 ;  /* 0x00011005020085a7 */ /* 0x000ea400080010ff */
[----:B--2---:R-:W-:Y:S05]  /*7f50*/  @!P0 BRA `(.L_x_53) ;  /* 0xfffffffc00f08947 */ /* 0x004fea000383ffff */
[----:B------:R-:W-:Y:S05]  /*7f60*/  BRA `(.L_x_135) ;  /* 0xffffffac00587947 */ /* 0x000fea000383ffff */
.L_x_54:
[----:B------:R-:W-:-:S07]  /*7f70*/  MOV R2, UR4 ;  /* 0x0000000400027c02 */ /* 0x000fce0008000f00 */
.L_x_136:
[----:B-1----:R1:W2:Y:S02]  /*7f80*/  SYNCS.PHASECHK.TRANS64.TRYWAIT P0, [R2+URZ+0xc0], R5 ;  /* 0x0000c005020075a7 */ /* 0x0022a400080011ff */
[----:B--2---:R-:W-:Y:S05]  /*7f90*/  @!P0 NANOSLEEP.SYNCS 0x989680 ;  /* 0x009896800000895d */ /* 0x004fea0003900000 */
[----:B------:R-:W2:Y:S02]  /*7fa0*/  @!P0 SYNCS.PHASECHK.TRANS64 P0, [R2+URZ+0xc0], R5 ;  /* 0x0000c005020085a7 */ /* 0x000ea400080010ff */
[----:B--2---:R-:W-:Y:S05]  /*7fb0*/  @!P0 BRA `(.L_x_136) ;  /* 0xfffffffc00f08947 */ /* 0x004fea000383ffff */
[----:B------:R-:W-:Y:S05]  /*7fc0*/  BRA `(.L_x_137) ;  /* 0xffffffac00687947 */ /* 0x000fea000383ffff */
.L_x_55:
[----:B-1----:R1:W2:Y:S02]  /*7fd0*/  SYNCS.PHASECHK.TRANS64.TRYWAIT P1, [R2+URZ+0xb0], R5 ;  /* 0x0000b005020075a7 */ /* 0x0022a400080211ff */
[----:B--2---:R-:W-:Y:S05]  /*7fe0*/  @!P1 NANOSLEEP.SYNCS 0x989680 ;  /* 0x009896800000995d */ /* 0x004fea0003900000 */
[----:B------:R-:W2:Y:S02]  /*7ff0*/  @!P1 SYNCS.PHASECHK.TRANS64 P1, [R2+URZ+0xb0], R5 ;  /* 0x0000b005020095a7 */ /* 0x000ea400080210ff */
[----:B--2---:R-:W-:Y:S05]  /*8000*/  @!P1 BRA `(.L_x_55) ;  /* 0xfffffffc00f09947 */ /* 0x004fea000383ffff */
[----:B------:R-:W-:Y:S05]  /*8010*/  BRA `(.L_x_138) ;  /* 0xffffffac00987947 */ /* 0x000fea000383ffff */
.L_x_58:
[----:B------:R-:W-:-:S07]  /*8020*/  MOV R0, UR4 ;  /* 0x0000000400007c02 */ /* 0x000fce0008000f00 */
.L_x_139:
[----:B-1----:R1:W2:Y:S02]  /*8030*/  SYNCS.PHASECHK.TRANS64.TRYWAIT P0, [R0+URZ+0xc0], R3 ;  /* 0x0000c003000075a7 */ /* 0x0022a400080011ff */
[----:B--2---:R-:W-:Y:S05]  /*8040*/  @!P0 NANOSLEEP.SYNCS 0x989680 ;  /* 0x009896800000895d */ /* 0x004fea0003900000 */
[----:B------:R-:W2:Y:S02]  /*8050*/  @!P0 SYNCS.PHASECHK.TRANS64 P0, [R0+URZ+0xc0], R3 ;  /* 0x0000c003000085a7 */ /* 0x000ea400080010ff */
[----:B--2---:R-:W-:Y:S05]  /*8060*/  @!P0 BRA `(.L_x_139) ;  /* 0xfffffffc00f08947 */ /* 0x004fea000383ffff */
[----:B------:R-:W-:Y:S05]  /*8070*/  BRA `(.L_x_57) ;  /* 0xffffffac00ec7947 */ /* 0x000fea000383ffff */
.L_x_65:
[----:B-1----:R1:W2:Y:S02]  /*8080*/  SYNCS.PHASECHK.TRANS64.TRYWAIT P1, [R0+URZ+0xb0], R5 ;  /* 0x0000b005000075a7 */ /* 0x0022a400080211ff */
[----:B--2---:R-:W-:Y:S05]  /*8090*/  @!P1 NANOSLEEP.SYNCS 0x989680 ;  /* 0x009896800000995d */ /* 0x004fea0003900000 */
[----:B------:R-:W2:Y:S02]  /*80a0*/  @!P1 SYNCS.PHASECHK.TRANS64 P1, [R0+URZ+0xb0], R5 ;  /* 0x0000b005000095a7 */ /* 0x000ea400080210ff */
[----:B--2---:R-:W-:Y:S05]  /*80b0*/  @!P1 BRA `(.L_x_65) ;  /* 0xfffffffc00f09947 */ /* 0x004fea000383ffff */
[----:B------:R-:W-:Y:S05]  /*80c0*/  BRA `(.L_x_140) ;  /* 0xffffffb400647947 */ /* 0x000fea000383ffff */
.L_x_66:
[----:B------:R-:W-:-:S07]  /*80d0*/  MOV R3, UR31 ;  /* 0x0000001f00037c02 */ /* 0x000fce0008000f00 */
.L_x_141:
[----:B-1----:R1:W2:Y:S02]  /*80e0*/  SYNCS.PHASECHK.TRANS64.TRYWAIT P0, [R3+URZ+0xf0], R0 ;  /* 0x0000f000030075a7 */ /* 0x0022a400080011ff */
[----:B--2---:R-:W-:Y:S05]  /*80f0*/  @!P0 NANOSLEEP.SYNCS 0x989680 ;  /* 0x009896800000895d */ /* 0x004fea0003900000 */
[----:B------:R-:W2:Y:S02]  /*8100*/  @!P0 SYNCS.PHASECHK.TRANS64 P0, [R3+URZ+0xf0], R0 ;  /* 0x0000f000030085a7 */ /* 0x000ea400080010ff */
[----:B--2---:R-:W-:Y:S05]  /*8110*/  @!P0 BRA `(.L_x_141) ;  /* 0xfffffffc00f08947 */ /* 0x004fea000383ffff */
[----:B------:R-:W-:Y:S05]  /*8120*/  BRA `(.L_x_142) ;  /* 0xffffffb400b47947 */ /* 0x000fea000383ffff */
.L_x_69:
[----:B------:R-:W-:Y:S07]  /*8130*/  MOV R0, UR5 ;  /* 0x0000000500007c02 */ /* 0x000fee0008000f00 */
.L_x_143:
[----:B-1----:R1:W2:Y:S02]  /*8140*/  SYNCS.PHASECHK.TRANS64.TRYWAIT P0, [R0+URZ], R3 ;  /* 0x00000003000075a7 */ /* 0x0022a400080011ff */
[----:B--2---:R-:W-:Y:S05]  /*8150*/  @!P0 NANOSLEEP.SYNCS 0x989680 ;  /* 0x009896800000895d */ /* 0x004fea0003900000 */
[----:B------:R-:W2:Y:S02]  /*8160*/  @!P0 SYNCS.PHASECHK.TRANS64 P0, [R0+URZ], R3 ;  /* 0x00000003000085a7 */ /* 0x000ea400080010ff */
[----:B--2---:R-:W-:Y:S05]  /*8170*/  @!P0 BRA `(.L_x_143) ;  /* 0xfffffffc00f08947 */ /* 0x004fea000383ffff */
[----:B------:R-:W-:Y:S05]  /*8180*/  BRA `(.L_x_68) ;  /* 0xffffffb400d07947 */ /* 0x000fea000383ffff */
.L_x_72:
[----:B------:R-:W-:-:S07]  /*8190*/  MOV R0, UR4 ;  /* 0x0000000400007c02 */ /* 0x000fce0008000f00 */
.L_x_144:
[----:B--2---:R2:W4:Y:S02]  /*81a0*/  SYNCS.PHASECHK.TRANS64.TRYWAIT P0, [R0+URZ], R3 ;  /* 0x00000003000075a7 */ /* 0x00452400080011ff */
[----:B----4-:R-:W-:Y:S05]  /*81b0*/  @!P0 NANOSLEEP.SYNCS 0x989680 ;  /* 0x009896800000895d */ /* 0x010fea0003900000 */
[----:B------:R-:W4:Y:S02]  /*81c0*/  @!P0 SYNCS.PHASECHK.TRANS64 P0, [R0+URZ], R3 ;  /* 0x00000003000085a7 */ /* 0x000f2400080010ff */
[----:B----4-:R-:W-:Y:S05]  /*81d0*/  @!P0 BRA `(.L_x_144) ;  /* 0xfffffffc00f08947 */ /* 0x010fea000383ffff */
[----:B------:R-:W-:Y:S05]  /*81e0*/  BRA `(.L_x_145) ;  /* 0xffffffb800ac7947 */ /* 0x000fea000383ffff */
.L_x_73:
[----:B------:R-:W-:-:S07]  /*81f0*/  MOV R0, UR5 ;  /* 0x0000000500007c02 */ /* 0x000fce0008000f00 */
.L_x_146:
[----:B-1----:R1:W2:Y:S02]  /*8200*/  SYNCS.PHASECHK.TRANS64.TRYWAIT P0, [R0+URZ], R3 ;  /* 0x00000003000075a7 */ /* 0x0022a400080011ff */
[----:B--2---:R-:W-:Y:S05]  /*8210*/  @!P0 NANOSLEEP.SYNCS 0x989680 ;  /* 0x009896800000895d */ /* 0x004fea0003900000 */
[----:B------:R-:W2:Y:S02]  /*8220*/  @!P0 SYNCS.PHASECHK.TRANS64 P0, [R0+URZ], R3 ;  /* 0x00000003000085a7 */ /* 0x000ea400080010ff */
[----:B--2---:R-:W-:Y:S05]  /*8230*/  @!P0 BRA `(.L_x_146) ;  /* 0xfffffffc00f08947 */ /* 0x004fea000383ffff */
[----:B------:R-:W-:Y:S05]  /*8240*/  BRA `(.L_x_147) ;  /* 0xffffffb800b87947 */ /* 0x000fea000383ffff */
.L_x_74:
[----:B------:R-:W-:-:S07]  /*8250*/  MOV R0, UR5 ;  /* 0x0000000500007c02 */ /* 0x000fce0008000f00 */
.L_x_148:
[----:B-1----:R1:W2:Y:S02]  /*8260*/  SYNCS.PHASECHK.TRANS64.TRYWAIT P0, [R0+URZ], R3 ;  /* 0x00000003000075a7 */ /* 0x0022a400080011ff */
[----:B--2---:R-:W-:Y:S05]  /*8270*/  @!P0 NANOSLEEP.SYNCS 0x989680 ;  /* 0x009896800000895d */ /* 0x004fea0003900000 */
[----:B------:R-:W2:Y:S02]  /*8280*/  @!P0 SYNCS.PHASECHK.TRANS64 P0, [R0+URZ], R3 ;  /* 0x00000003000085a7 */ /* 0x000ea400080010ff */
[----:B--2---:R-:W-:Y:S05]  /*8290*/  @!P0 BRA `(.L_x_148) ;  /* 0xfffffffc00f08947 */ /* 0x004fea000383ffff */
[----:B------:R-:W-:Y:S05]  /*82a0*/  BRA `(.L_x_149) ;  /* 0xffffffb800c47947 */ /* 0x000fea000383ffff */
.L_x_75:
[----:B------:R-:W-:-:S07]  /*82b0*/  MOV R0, UR4 ;  /* 0x0000000400007c02 */ /* 0x000fce0008000f00 */
.L_x_150:
[----:B-1----:R1:W2:Y:S02]  /*82c0*/  SYNCS.PHASECHK.TRANS64.TRYWAIT P0, [R0+URZ], R3 ;  /* 0x00000003000075a7 */ /* 0x0022a400080011ff */
[----:B--2---:R-:W-:Y:S05]  /*82d0*/  @!P0 NANOSLEEP.SYNCS 0x989680 ;  /* 0x009896800000895d */ /* 0x004fea0003900000 */
[----:B------:R-:W2:Y:S02]  /*82e0*/  @!P0 SYNCS.PHASECHK.TRANS64 P0, [R0+URZ], R3 ;  /* 0x00000003000085a7 */ /* 0x000ea400080010ff */
[----:B--2---:R-:W-:Y:S05]  /*82f0*/  @!P0 BRA `(.L_x_150) ;  /* 0xfffffffc00f08947 */ /* 0x004fea000383ffff */
[----:B------:R-:W-:Y:S05]  /*8300*/  BRA `(.L_x_151) ;  /* 0xffffffb800d07947 */ /* 0x000fea000383ffff */
.L_x_80:
[----:B--2---:R2:W4:Y:S02]  /*8310*/  SYNCS.PHASECHK.TRANS64.TRYWAIT P0, [R12+URZ+0xb0], R9 ;  /* 0x0000b0090c0075a7 */ /* 0x00452400080011ff */
[----:B----4-:R-:W-:Y:S05]  /*8320*/  @!P0 NANOSLEEP.SYNCS 0x989680 ;  /* 0x009896800000895d */ /* 0x010fea0003900000 */
[----:B------:R-:W4:Y:S02]  /*8330*/  @!P0 SYNCS.PHASECHK.TRANS64 P0, [R12+URZ+0xb0], R9 ;  /* 0x0000b0090c0085a7 */ /* 0x000f2400080010ff */
[----:B----4-:R-:W-:Y:S05]  /*8340*/  @!P0 BRA `(.L_x_80) ;  /* 0xfffffffc00f08947 */ /* 0x010fea000383ffff */
[----:B------:R-:W-:Y:S05]  /*8350*/  BRA `(.L_x_152) ;  /* 0xffffffbc00f07947 */ /* 0x000fea000383ffff */
.L_x_83:
[----:B------:R-:W-:Y:S07]  /*8360*/  MOV R0, UR21 ;  /* 0x0000001500007c02 */ /* 0x000fee0008000f00 */
.L_x_153:
[----:B--2---:R2:W3:Y:S02]  /*8370*/  SYNCS.PHASECHK.TRANS64.TRYWAIT P2, [R0+URZ+0xa8], R11 ;  /* 0x0000a80b000075a7 */ /* 0x0044e400080411ff */
[----:B---3--:R-:W-:Y:S05]  /*8380*/  @!P2 NANOSLEEP.SYNCS 0x989680 ;  /* 0x009896800000a95d */ /* 0x008fea0003900000 */
[----:B------:R-:W3:Y:S02]  /*8390*/  @!P2 SYNCS.PHASECHK.TRANS64 P2, [R0+URZ+0xa8], R11 ;  /* 0x0000a80b0000a5a7 */ /* 0x000ee400080410ff */
[----:B---3--:R-:W-:Y:S05]  /*83a0*/  @!P2 BRA `(.L_x_153) ;  /* 0xfffffffc00f0a947 */ /* 0x008fea000383ffff */
[----:B------:R-:W-:Y:S05]  /*83b0*/  BRA `(.L_x_82) ;  /* 0xffffffc400587947 */ /* 0x000fea000383ffff */
.L_x_86:
[----:B--2---:R-:W-:Y:S07]  /*83c0*/  MOV R0, UR21 ;  /* 0x0000001500007c02 */ /* 0x004fee0008000f00 */
.L_x_154:
[----:B--2---:R2:W3:Y:S02]  /*83d0*/  SYNCS.PHASECHK.TRANS64.TRYWAIT P0, [R0+URZ+0x90], R9 ;  /* 0x00009009000075a7 */ /* 0x0044e400080011ff */
[----:B---3--:R-:W-:Y:S05]  /*83e0*/  @!P0 NANOSLEEP.SYNCS 0x989680 ;  /* 0x009896800000895d */ /* 0x008fea0003900000 */
[----:B------:R-:W3:Y:S02]  /*83f0*/  @!P0 SYNCS.PHASECHK.TRANS64 P0, [R0+URZ+0x90], R9 ;  /* 0x00009009000085a7 */ /* 0x000ee400080010ff */
[----:B---3--:R-:W-:Y:S05]  /*8400*/  @!P0 BRA `(.L_x_154) ;  /* 0xfffffffc00f08947 */ /* 0x008fea000383ffff */
[----:B------:R-:W-:Y:S05]  /*8410*/  BRA `(.L_x_155) ;  /* 0xffffffc400b47947 */ /* 0x000fea000383ffff */
.L_x_87:
[----:B------:R-:W-:Y:S07]  /*8420*/  MOV R0, UR21 ;  /* 0x0000001500007c02 */ /* 0x000fee0008000f00 */
.L_x_156:
[----:B--2---:R2:W3:Y:S02]  /*8430*/  SYNCS.PHASECHK.TRANS64.TRYWAIT P0, [R0+URZ+0x98], R9 ;  /* 0x00009809000075a7 */ /* 0x0044e400080011ff */
[----:B---3--:R-:W-:Y:S05]  /*8440*/  @!P0 NANOSLEEP.SYNCS 0x989680 ;  /* 0x009896800000895d */ /* 0x008fea0003900000 */
[----:B------:R-:W3:Y:S02]  /*8450*/  @!P0 SYNCS.PHASECHK.TRANS64 P0, [R0+URZ+0x98], R9 ;  /* 0x00009809000085a7 */ /* 0x000ee400080010ff */
[----:B---3--:R-:W-:Y:S05]  /*8460*/  @!P0 BRA `(.L_x_156) ;  /* 0xfffffffc00f08947 */ /* 0x008fea000383ffff */
[----:B------:R-:W-:Y:S05]  /*8470*/  BRA `(.L_x_157) ;  /* 0xffffffc400ec7947 */ /* 0x000fea000383ffff */
.L_x_89:
[----:B------:R-:W-:-:S07]  /*8480*/  MOV R0, UR21 ;  /* 0x0000001500007c02 */ /* 0x000fce0008000f00 */
.L_x_158:
[----:B---3--:R3:W4:Y:S02]  /*8490*/  SYNCS.PHASECHK.TRANS64.TRYWAIT P0, [R0+URZ+0x90], R3 ;  /* 0x00009003000075a7 */ /* 0x00872400080011ff */
[----:B----4-:R-:W-:Y:S05]  /*84a0*/  @!P0 NANOSLEEP.SYNCS 0x989680 ;  /* 0x009896800000895d */ /* 0x010fea0003900000 */
[----:B------:R-:W4:Y:S02]  /*84b0*/  @!P0 SYNCS.PHASECHK.TRANS64 P0, [R0+URZ+0x90], R3 ;  /* 0x00009003000085a7 */ /* 0x000f2400080010ff */
[----:B----4-:R-:W-:Y:S05]  /*84c0*/  @!P0 BRA `(.L_x_158) ;  /* 0xfffffffc00f08947 */ /* 0x010fea000383ffff */
[----:B------:R-:W-:Y:S05]  /*84d0*/  BRA `(.L_x_159) ;  /* 0xffffffc8005c7947 */ /* 0x000fea000383ffff */
.L_x_91:
[----:B-1----:R1:W2:Y:S02]  /*84e0*/  SYNCS.PHASECHK.TRANS64.TRYWAIT P0, [R3+URZ+0xb0], R0 ;  /* 0x0000b000030075a7 */ /* 0x0022a400080011ff */
[----:B--2---:R-:W-:Y:S05]  /*84f0*/  @!P0 NANOSLEEP.SYNCS 0x989680 ;  /* 0x009896800000895d */ /* 0x004fea0003900000 */
[----:B------:R-:W2:Y:S02]  /*8500*/  @!P0 SYNCS.PHASECHK.TRANS64 P0, [R3+URZ+0xb0], R0 ;  /* 0x0000b000030085a7 */ /* 0x000ea400080010ff */
[----:B--2---:R-:W-:Y:S05]  /*8510*/  @!P0 BRA `(.L_x_91) ;  /* 0xfffffffc00f08947 */ /* 0x004fea000383ffff */
[----:B------:R-:W-:Y:S05]  /*8520*/  BRA `(.L_x_160) ;  /* 0xffffffcc00247947 */ /* 0x000fea000383ffff */
.L_x_102:
[----:B--2---:R2:W1:Y:S02]  /*8530*/  SYNCS.PHASECHK.TRANS64.TRYWAIT P1, [R2+URZ+0x80], R5 ;  /* 0x00008005020075a7 */ /* 0x00446400080211ff */
[----:B-1----:R-:W-:Y:S05]  /*8540*/  @!P1 NANOSLEEP.SYNCS 0x989680 ;  /* 0x009896800000995d */ /* 0x002fea0003900000 */
[----:B------:R-:W1:Y:S02]  /*8550*/  @!P1 SYNCS.PHASECHK.TRANS64 P1, [R2+URZ+0x80], R5 ;  /* 0x00008005020095a7 */ /* 0x000e6400080210ff */
[----:B-1----:R-:W-:Y:S05]  /*8560*/  @!P1 BRA `(.L_x_102) ;  /* 0xfffffffc00f09947 */ /* 0x002fea000383ffff */
[----:B------:R-:W-:Y:S05]  /*8570*/  BRA `(.L_x_101) ;  /* 0xffffffd800987947 */ /* 0x000fea000383ffff */
.L_x_104:
[----:B--2---:R2:W4:Y:S02]  /*8580*/  SYNCS.PHASECHK.TRANS64.TRYWAIT P0, [R100+URZ+0xd0], R3 ;  /* 0x0000d003640075a7 */ /* 0x00452400080011ff */
[----:B----4-:R-:W-:Y:S05]  /*8590*/  @!P0 NANOSLEEP.SYNCS 0x989680 ;  /* 0x009896800000895d */ /* 0x010fea0003900000 */
[----:B------:R-:W4:Y:S02]  /*85a0*/  @!P0 SYNCS.PHASECHK.TRANS64 P0, [R100+URZ+0xd0], R3 ;  /* 0x0000d003640085a7 */ /* 0x000f2400080010ff */
[----:B----4-:R-:W-:Y:S05]  /*85b0*/  @!P0 BRA `(.L_x_104) ;  /* 0xfffffffc00f08947 */ /* 0x010fea000383ffff */
[----:B------:R-:W-:Y:S05]  /*85c0*/  BRA `(.L_x_103) ;  /* 0xffffffd800e87947 */ /* 0x000fea000383ffff */
.L_x_112:
[----:B---3--:R3:W4:Y:S02]  /*85d0*/  SYNCS.PHASECHK.TRANS64.TRYWAIT P0, [R109+URZ+0x80], R4 ;  /* 0x000080046d0075a7 */ /* 0x00872400080011ff */
[----:B----4-:R-:W-:Y:S05]  /*85e0*/  @!P0 NANOSLEEP.SYNCS 0x989680 ;  /* 0x009896800000895d */ /* 0x010fea0003900000 */
[----:B------:R-:W4:Y:S02]  /*85f0*/  @!P0 SYNCS.PHASECHK.TRANS64 P0, [R109+URZ+0x80], R4 ;  /* 0x000080046d0085a7 */ /* 0x000f2400080010ff */
[----:B----4-:R-:W-:Y:S05]  /*8600*/  @!P0 BRA `(.L_x_112) ;  /* 0xfffffffc00f08947 */ /* 0x010fea000383ffff */
[----:B------:R-:W-:Y:S05]  /*8610*/  BRA `(.L_x_111) ;  /* 0xffffffe400dc7947 */ /* 0x000fea000383ffff */
        .weak           $__internal_0_$__cuda_sm10x_tcgen05_guardrail_trap_col_being_dealloced_not_returned_by_alloc
        .type           $__internal_0_$__cuda_sm10x_tcgen05_guardrail_trap_col_being_dealloced_not_returned_by_alloc,@function
        .size           $__internal_0_$__cuda_sm10x_tcgen05_guardrail_trap_col_being_dealloced_not_returned_by_alloc,($__internal_1_$__cuda_sm10x_tcgen05_guardrail_trap_phase_invalid_during_alloc - $__internal_0_$__cuda_sm10x_tcgen05_guardrail_trap_col_being_dealloced_not_returned_by_alloc)
$__internal_0_$__cuda_sm10x_tcgen05_guardrail_trap_col_being_dealloced_not_returned_by_alloc:
[----:B------:R-:W-:Y:S05]  /*8620*/  BPT.TRAP 0x1 ;  /* 0x000000040000795c */ /* 0x000fea0000300000 */
[----:B------:R-:W-:-:S04]  /*8630*/  HFMA2 R3, -RZ, RZ, 0, 0 ;  /* 0x00000000ff037431 */ /* 0x000fc800000001ff */
[----:B------:R-:W-:Y:S05]  /*8640*/  RET.REL.NODEC R2 `(_ZN7cutlass13device_kernelINS_4gemm6kernel13GemmUniversalIN4cute5tupleIJiiiiEEENS1_10collective13CollectiveMmaINS1_35MainloopSm100TmaUmmaWarpSpecializedILi8ELi2ELi4ENS5_IJNS4_1CILi1EEENSA_ILi2EEESB_EEEEENS5_IJNSA_ILi64EEENSA_ILi128EEESG_EEENS_12float_e4m3_tENS5_IJlSB_lEEESI_SJ_NS4_8TiledMMAINS4_8MMA_AtomIJNS4_10MMA_TraitsINS4_19SM100_MMA_F8F6F4_SSEJSI_SI_fSF_SG_NS4_17integral_constantINS4_4UMMA5MajorELSQ_0EEESR_NSO_INSP_7ScaleInELSS_0EEEST_EEEEEENS4_6LayoutINS5_IJSB_SB_SB_EEENS5_IJNSA_ILi0EEESY_SY_EEEEENS5_IJNS4_10UnderscoreES11_S11_EEEEENS4_23SM90_TMA_LOAD_MULTICASTENS4_14ComposedLayoutINS4_7SwizzleILi3ELi4ELi3EEENS4_18smem_ptr_flag_bitsILi8EEENSW_INS5_IJNSA_ILi8EEESG_EEENS5_IJSG_SB_EEEEEEEvNS4_8identityENS4_13SM90_TMA_LOADES1E_vS1F_EENS_8epilogue10collective18CollectiveEpilogueINS1I_23Sm100TmaWarpSpecializedILi2ELi2ELi32ELb0ELb0EEEJSH_NS5_IJNSW_ISF_SB_EES1N_EEESI_SJ_SI_SJ_NS1I_6fusion15FusionCallbacksIS1M_NS1P_17LinearCombinationISI_fSI_fLNS_15FloatRoundStyleE2EEESH_S1O_JEEENS4_5SM1004TMEM4LOAD26SM100_TMEM_LOAD_16dp32b32xES1G_NS15_INS16_ILi2ELi4ELi3EEES19_NSW_INS5_IJS1A_SF_EEENS5_IJSF_SB_EEEEEEENS4_39AutoVectorizingCopyWithAssumedAlignmentILi128EEENS4_14SM90_TMA_STOREES23_S25_S25_EEEvvEEEEvNT_6ParamsE) ;  /* 0xffffff78026c7950 */ /* 0x000fea0003c3ffff */
        .weak           $__internal_1_$__cuda_sm10x_tcgen05_guardrail_trap_phase_invalid_during_alloc
        .type           $__internal_1_$__cuda_sm10x_tcgen05_guardrail_trap_phase_invalid_during_alloc,@function
        .size           $__internal_1_$__cuda_sm10x_tcgen05_guardrail_trap_phase_invalid_during_alloc,($__internal_2_$__cuda_sm10x_tcgen05_guardrail_trap_unallocated_columns_being_dealloced - $__internal_1_$__cuda_sm10x_tcgen05_guardrail_trap_phase_invalid_during_alloc)
$__internal_1_$__cuda_sm10x_tcgen05_guardrail_trap_phase_invalid_during_alloc:
[----:B------:R-:W-:Y:S05]  /*8650*/  BPT.TRAP 0x1 ;  /* 0x000000040000795c */ /* 0x000fea0000300000 */
[----:B------:R-:W-:-:S04]  /*8660*/  MOV R5, 0x0 ;  /* 0x0000000000057802 */ /* 0x000fc80000000f00 */
[----:B------:R-:W-:Y:S05]  /*8670*/  RET.REL.NODEC R4 `(_ZN7cutlass13device_kernelINS_4gemm6kernel13GemmUniversalIN4cute5tupleIJiiiiEEENS1_10collective13CollectiveMmaINS1_35MainloopSm100TmaUmmaWarpSpecializedILi8ELi2ELi4ENS5_IJNS4_1CILi1EEENSA_ILi2EEESB_EEEEENS5_IJNSA_ILi64EEENSA_ILi128EEESG_EEENS_12float_e4m3_tENS5_IJlSB_lEEESI_SJ_NS4_8TiledMMAINS4_8MMA_AtomIJNS4_10MMA_TraitsINS4_19SM100_MMA_F8F6F4_SSEJSI_SI_fSF_SG_NS4_17integral_constantINS4_4UMMA5MajorELSQ_0EEESR_NSO_INSP_7ScaleInELSS_0EEEST_EEEEEENS4_6LayoutINS5_IJSB_SB_SB_EEENS5_IJNSA_ILi0EEESY_SY_EEEEENS5_IJNS4_10UnderscoreES11_S11_EEEEENS4_23SM90_TMA_LOAD_MULTICASTENS4_14ComposedLayoutINS4_7SwizzleILi3ELi4ELi3EEENS4_18smem_ptr_flag_bitsILi8EEENSW_INS5_IJNSA_ILi8EEESG_EEENS5_IJSG_SB_EEEEEEEvNS4_8identityENS4_13SM90_TMA_LOADES1E_vS1F_EENS_8epilogue10collective18CollectiveEpilogueINS1I_23Sm100TmaWarpSpecializedILi2ELi2ELi32ELb0ELb0EEEJSH_NS5_IJNSW_ISF_SB_EES1N_EEESI_SJ_SI_SJ_NS1I_6fusion15FusionCallbacksIS1M_NS1P_17LinearCombinationISI_fSI_fLNS_15FloatRoundStyleE2EEESH_S1O_JEEENS4_5SM1004TMEM4LOAD26SM100_TMEM_LOAD_16dp32b32xES1G_NS15_INS16_ILi2ELi4ELi3EEES19_NSW_INS5_IJS1A_SF_EEENS5_IJSF_SB_EEEEEEENS4_39AutoVectorizingCopyWithAssumedAlignmentILi128EEENS4_14SM90_TMA_STOREES23_S25_S25_EEEvvEEEEvNT_6ParamsE) ;  /* 0xffffff7804607950 */ /* 0x000fea0003c3ffff */
        .weak           $__internal_2_$__cuda_sm10x_tcgen05_guardrail_trap_unallocated_columns_being_dealloced
        .type           $__internal_2_$__cuda_sm10x_tcgen05_guardrail_trap_unallocated_columns_being_dealloced,@function
        .size           $__internal_2_$__cuda_sm10x_tcgen05_guardrail_trap_unallocated_columns_being_dealloced,(.L_x_162 - $__internal_2_$__cuda_sm10x_tcgen05_guardrail_trap_unallocated_columns_being_dealloced)
$__internal_2_$__cuda_sm10x_tcgen05_guardrail_trap_unallocated_columns_being_dealloced:
[----:B------:R-:W-:Y:S05]  /*8680*/  BPT.TRAP 0x1 ;  /* 0x000000040000795c */ /* 0x000fea0000300000 */
[----:B------:R-:W-:-:S04]  /*8690*/  HFMA2 R3, -RZ, RZ, 0, 0 ;  /* 0x00000000ff037431 */ /* 0x000fc800000001ff */
[----:B------:R-:W-:Y:S05]  /*86a0*/  RET.REL.NODEC R2 `(_ZN7cutlass13device_kernelINS_4gemm6kernel13GemmUniversalIN4cute5tupleIJiiiiEEENS1_10collective13CollectiveMmaINS1_35MainloopSm100TmaUmmaWarpSpecializedILi8ELi2ELi4ENS5_IJNS4_1CILi1EEENSA_ILi2EEESB_EEEEENS5_IJNSA_ILi64EEENSA_ILi128EEESG_EEENS_12float_e4m3_tENS5_IJlSB_lEEESI_SJ_NS4_8TiledMMAINS4_8MMA_AtomIJNS4_10MMA_TraitsINS4_19SM100_MMA_F8F6F4_SSEJSI_SI_fSF_SG_NS4_17integral_constantINS4_4UMMA5MajorELSQ_0EEESR_NSO_INSP_7ScaleInELSS_0EEEST_EEEEEENS4_6LayoutINS5_IJSB_SB_SB_EEENS5_IJNSA_ILi0EEESY_SY_EEEEENS5_IJNS4_10UnderscoreES11_S11_EEEEENS4_23SM90_TMA_LOAD_MULTICASTENS4_14ComposedLayoutINS4_7SwizzleILi3ELi4ELi3EEENS4_18smem_ptr_flag_bitsILi8EEENSW_INS5_IJNSA_ILi8EEESG_EEENS5_IJSG_SB_EEEEEEEvNS4_8identityENS4_13SM90_TMA_LOADES1E_vS1F_EENS_8epilogue10collective18CollectiveEpilogueINS1I_23Sm100TmaWarpSpecializedILi2ELi2ELi32ELb0ELb0EEEJSH_NS5_IJNSW_ISF_SB_EES1N_EEESI_SJ_SI_SJ_NS1I_6fusion15FusionCallbacksIS1M_NS1P_17LinearCombinationISI_fSI_fLNS_15FloatRoundStyleE2EEESH_S1O_JEEENS4_5SM1004TMEM4LOAD26SM100_TMEM_LOAD_16dp32b32xES1G_NS15_INS16_ILi2ELi4ELi3EEES19_NSW_INS5_IJS1A_SF_EEENS5_IJSF_SB_EEEEEEENS4_39AutoVectorizingCopyWithAssumedAlignmentILi128EEENS4_14SM90_TMA_STOREES23_S25_S25_EEEvvEEEEvNT_6ParamsE) ;  /* 0xffffff7802547950 */ /* 0x000fea0003c3ffff */
.L_x_161:
[----:B------:R-:W-:-:S00]  /*86b0*/  BRA `(.L_x_161) ;  /* 0xfffffffc00fc7947 */ /* 0x000fc0000383ffff */
[----:B------:R-:W-:-:S00]  /*86c0*/  NOP ;  /* 0x0000000000007918 */ /* 0x000fc00000000000 */
        /* <DEDUP_REMOVED lines=11> */
.L_x_162:


//--------------------- .nv.global.init           --------------------------
	.section	.nv.global.init,"aw",@progbits
.nv.global.init:
	.type		$str$27,@object
	.size		$str$27,($str$28 - $str$27)
$str$27:
        /*0000*/ 	.byte	0x28, 0x61, 0x64, 0x64, 0x72, 0x65, 0x73, 0x73, 0x20, 0x26, 0x20, 0x6d, 0x61, 0x73, 0x6b, 0x29
        /*0010*/ 	.byte	0x20, 0x3d, 0x3d, 0x20, 0x30, 0x00
	.type		$str$28,@object
	.size		$str$28,($str$26 - $str$28)
$str$28:
        /*0016*/ 	.byte	0x2f, 0x74, 0x6d, 0x70, 0x2f, 0x63, 0x75, 0x74, 0x6c, 0x61, 0x73, 0x73, 0x5f, 0x73, 0x77, 0x65
        /*0026*/ 	.byte	0x65, 0x70, 0x5f, 0x73, 0x72, 0x63, 0x2f, 0x69, 0x6e, 0x63, 0x6c, 0x75, 0x64, 0x65, 0x2f, 0x63
        /*0036*/ 	.byte	0x75, 0x74, 0x65, 0x2f, 0x70, 0x6f, 0x69, 0x6e, 0x74, 0x65, 0x72, 0x5f, 0x66, 0x6c, 0x61, 0x67
        /*0046*/ 	.byte	0x67, 0x65, 0x64, 0x2e, 0x68, 0x70, 0x70, 0x00
	.type		$str$26,@object
	.size		$str$26,($str$25 - $str$26)
$str$26:
        /*004e*/ 	.byte	0x2f, 0x74, 0x6d, 0x70, 0x2f, 0x63, 0x75, 0x74, 0x6c, 0x61, 0x73, 0x73, 0x5f, 0x73, 0x77, 0x65
        /*005e*/ 	.byte	0x65, 0x70, 0x5f, 0x73, 0x72, 0x63, 0x2f, 0x69, 0x6e, 0x63, 0x6c, 0x75, 0x64, 0x65, 0x2f, 0x63
        /*006e*/ 	.byte	0x75, 0x74, 0x65, 0x2f, 0x61, 0x74, 0x6f, 0x6d, 0x2f, 0x63, 0x6f, 0x70, 0x79, 0x5f, 0x74, 0x72
        /*007e*/ 	.byte	0x61, 0x69, 0x74, 0x73, 0x5f, 0x73, 0x6d, 0x31, 0x30, 0x30, 0x2e, 0x68, 0x70, 0x70, 0x00
	.type		$str$25,@object
	.size		$str$25,(__unnamed_1 - $str$25)
$str$25:
        /*008d*/ 	.byte	0x28, 0x28, 0x75, 0x69, 0x6e, 0x74, 0x33, 0x32, 0x5f, 0x74, 0x28, 0x74, 0x68, 0x72, 0x65, 0x61
        /*009d*/ 	.byte	0x64, 0x49, 0x64, 0x78, 0x2e, 0x78, 0x29, 0x20, 0x2f, 0x20, 0x33, 0x32, 0x29, 0x20, 0x25, 0x20
        /*00ad*/ 	.byte	0x34, 0x29, 0x20, 0x3d, 0x3d, 0x20, 0x28, 0x28, 0x28, 0x74, 0x6d, 0x65, 0x6d, 0x5f, 0x61, 0x64
        /*00bd*/ 	.byte	0x64, 0x72, 0x20, 0x3e, 0x3e, 0x20, 0x31, 0x36, 0x29, 0x20, 0x2f, 0x20, 0x33, 0x32, 0x29, 0x20
        /*00cd*/ 	.byte	0x25, 0x20, 0x34, 0x29, 0x00
	.type		__unnamed_1,@object
	.size		__unnamed_1,(__unnamed_2 - __unnamed_1)
__unnamed_1:
        /*00d2*/ 	.byte	0x61, 0x75, 0x74, 0x6f, 0x20, 0x63, 0x75, 0x74, 0x65, 0x3a, 0x3a, 0x61, 0x73, 0x5f, 0x70, 0x6f
        /* <DEDUP_REMOVED lines=24> */
        /*0262*/ 	.byte	0x3c, 0x34, 0x30, 0x39, 0x36, 0x3e, 0x3e, 0x3e, 0x3e, 0x5d, 0x00
	.type		__unnamed_2,@object
	.size		__unnamed_2,(.L_2 - __unnamed_2)
__unnamed_2:
        /* <DEDUP_REMOVED lines=40> */
        /*04ed*/ 	.byte	0x74, 0x65, 0x3a, 0x3a, 0x43, 0x3c, 0x30, 0x3e, 0x3e, 0x3e, 0x3e, 0x5d, 0x00
.L_2:


//--------------------- .nv.shared._ZN7cutlass13device_kernelINS_4gemm6kernel13GemmUniversalIN4cute5tupleIJiiiiEEENS1_10collective13CollectiveMmaINS1_35MainloopSm100TmaUmmaWarpSpecializedILi8ELi2ELi4ENS5_IJNS4_1CILi1EEENSA_ILi2EEESB_EEEEENS5_IJNSA_ILi64EEENSA_ILi128EEESG_EEENS_12float_e4m3_tENS5_IJlSB_lEEESI_SJ_NS4_8TiledMMAINS4_8MMA_AtomIJNS4_10MMA_TraitsINS4_19SM100_MMA_F8F6F4_SSEJSI_SI_fSF_SG_NS4_17integral_constantINS4_4UMMA5MajorELSQ_0EEESR_NSO_INSP_7ScaleInELSS_0EEEST_EEEEEENS4_6LayoutINS5_IJSB_SB_SB_EEENS5_IJNSA_ILi0EEESY_SY_EEEEENS5_IJNS4_10UnderscoreES11_S11_EEEEENS4_23SM90_TMA_LOAD_MULTICASTENS4_14ComposedLayoutINS4_7SwizzleILi3ELi4ELi3EEENS4_18smem_ptr_flag_bitsILi8EEENSW_INS5_IJNSA_ILi8EEESG_EEENS5_IJSG_SB_EEEEEEEvNS4_8identityENS4_13SM90_TMA_LOADES1E_vS1F_EENS_8epilogue10collective18CollectiveEpilogueINS1I_23Sm100TmaWarpSpecializedILi2ELi2ELi32ELb0ELb0EEEJSH_NS5_IJNSW_ISF_SB_EES1N_EEESI_SJ_SI_SJ_NS1I_6fusion15FusionCallbacksIS1M_NS1P_17LinearCombinationISI_fSI_fLNS_15FloatRoundStyleE2EEESH_S1O_JEEENS4_5SM1004TMEM4LOAD26SM100_TMEM_LOAD_16dp32b32xES1G_NS15_INS16_ILi2ELi4ELi3EEES19_NSW_INS5_IJS1A_SF_EEENS5_IJSF_SB_EEEEEEENS4_39AutoVectorizingCopyWithAssumedAlignmentILi128EEENS4_14SM90_TMA_STOREES23_S25_S25_EEEvvEEEEvNT_6ParamsE --------------------------
	.section	.nv.shared._ZN7cutlass13device_kernelINS_4gemm6kernel13GemmUniversalIN4cute5tupleIJiiiiEEENS1_10collective13CollectiveMmaINS1_35MainloopSm100TmaUmmaWarpSpecializedILi8ELi2ELi4ENS5_IJNS4_1CILi1EEENSA_ILi2EEESB_EEEEENS5_IJNSA_ILi64EEENSA_ILi128EEESG_EEENS_12float_e4m3_tENS5_IJlSB_lEEESI_SJ_NS4_8TiledMMAINS4_8MMA_AtomIJNS4_10MMA_TraitsINS4_19SM100_MMA_F8F6F4_SSEJSI_SI_fSF_SG_NS4_17integral_constantINS4_4UMMA5MajorELSQ_0EEESR_NSO_INSP_7ScaleInELSS_0EEEST_EEEEEENS4_6LayoutINS5_IJSB_SB_SB_EEENS5_IJNSA_ILi0EEESY_SY_EEEEENS5_IJNS4_10UnderscoreES11_S11_EEEEENS4_23SM90_TMA_LOAD_MULTICASTENS4_14ComposedLayoutINS4_7SwizzleILi3ELi4ELi3EEENS4_18smem_ptr_flag_bitsILi8EEENSW_INS5_IJNSA_ILi8EEESG_EEENS5_IJSG_SB_EEEEEEEvNS4_8identityENS4_13SM90_TMA_LOADES1E_vS1F_EENS_8epilogue10collective18CollectiveEpilogueINS1I_23Sm100TmaWarpSpecializedILi2ELi2ELi32ELb0ELb0EEEJSH_NS5_IJNSW_ISF_SB_EES1N_EEESI_SJ_SI_SJ_NS1I_6fusion15FusionCallbacksIS1M_NS1P_17LinearCombinationISI_fSI_fLNS_15FloatRoundStyleE2EEESH_S1O_JEEENS4_5SM1004TMEM4LOAD26SM100_TMEM_LOAD_16dp32b32xES1G_NS15_INS16_ILi2ELi4ELi3EEES19_NSW_INS5_IJS1A_SF_EEENS5_IJSF_SB_EEEEEEENS4_39AutoVectorizingCopyWithAssumedAlignmentILi128EEENS4_14SM90_TMA_STOREES23_S25_S25_EEEvvEEEEvNT_6ParamsE,"aw",@nobits
	.sectionflags	@""
	.align	16
	.zero		1024


//--------------------- .nv.shared.reserved.0     --------------------------
	.section	.nv.shared.reserved.0,"aw",@nobits
	.weak		__nv_reservedSMEM_offset_0_alias
	.size		__nv_reservedSMEM_offset_0_alias, 0, 64
	.other		__nv_reservedSMEM_offset_0_alias,@"STO_CUDA_RESERVED_SHARED STV_DEFAULT"
__nv_reservedSMEM_offset_0_alias:
	.zero		0
.nv.shared.reserved.0:
	.zero		64
	.weak		__nv_reservedSMEM_tcgen05_partition
	.type		__nv_reservedSMEM_tcgen05_partition,@object
	.size		__nv_reservedSMEM_tcgen05_partition,(.L_0 - __nv_reservedSMEM_tcgen05_partition)
__nv_reservedSMEM_tcgen05_partition:
	.zero		32
.L_0:


//--------------------- .nv.global                --------------------------
	.section	.nv.global,"aw",@nobits
.nv.global:
	.type		_ZN40_INTERNAL_9b6cf95a_4_k_cu_2033dced_299164cute1_E,@object
	.size		_ZN40_INTERNAL_9b6cf95a_4_k_cu_2033dced_299164cute1_E,(_ZN40_INTERNAL_9b6cf95a_4_k_cu_2033dced_299164cuda3std3__45__cpo6cbeginE - _ZN40_INTERNAL_9b6cf95a_4_k_cu_2033dced_299164cute1_E)
_ZN40_INTERNAL_9b6cf95a_4_k_cu_2033dced_299164cute1_E:
	.zero		1
	.type		_ZN40_INTERNAL_9b6cf95a_4_k_cu_2033dced_299164cuda3std3__45__cpo6cbeginE,@object
	.size		_ZN40_INTERNAL_9b6cf95a_4_k_cu_2033dced_299164cuda3std3__45__cpo6cbeginE,(_ZN40_INTERNAL_9b6cf95a_4_k_cu_2033dced_299164cuda3std3__48in_placeE - _ZN40_INTERNAL_9b6cf95a_4_k_cu_2033dced_299164cuda3std3__45__cpo6cbeginE)
_ZN40_INTERNAL_9b6cf95a_4_k_cu_2033dced_299164cuda3std3__45__cpo6cbeginE:
	.zero		1
	.type		_ZN40_INTERNAL_9b6cf95a_4_k_cu_2033dced_299164cuda3std3__48in_placeE,@object
	.size		_ZN40_INTERNAL_9b6cf95a_4_k_cu_2033dced_299164cuda3std3__48in_placeE,(_ZN40_INTERNAL_9b6cf95a_4_k_cu_2033dced_299164cuda3std6ranges3__45__cpo9iter_moveE - _ZN40_INTERNAL_9b6cf95a_4_k_cu_2033dced_299164cuda3std3__48in_placeE)
_ZN40_INTERNAL_9b6cf95a_4_k_cu_2033dced_299164cuda3std3__48in_placeE:
	.zero		1
	.type		_ZN40_INTERNAL_9b6cf95a_4_k_cu_2033dced_299164cuda3std6ranges3__45__cpo9iter_moveE,@object
	.size		_ZN40_INTERNAL_9b6cf95a_4_k_cu_2033dced_299164cuda3std6ranges3__45__cpo9iter_moveE,(_ZN40_INTERNAL_9b6cf95a_4_k_cu_2033dced_299164cuda3std3__45__cpo5beginE - _ZN40_INTERNAL_9b6cf95a_4_k_cu_2033dced_299164cuda3std6ranges3__45__cpo9iter_moveE)
_ZN40_INTERNAL_9b6cf95a_4_k_cu_2033dced_299164cuda3std6ranges3__45__cpo9iter_moveE:
	.zero		1
	.type		_ZN40_INTERNAL_9b6cf95a_4_k_cu_2033dced_299164cuda3std3__45__cpo5beginE,@object
	.size		_ZN40_INTERNAL_9b6cf95a_4_k_cu_2033dced_299164cuda3std3__45__cpo5beginE,(_ZN40_INTERNAL_9b6cf95a_4_k_cu_2033dced_299164cuda3std3__442_GLOBAL__N__9b6cf95a_4_k_cu_2033dced_299166ignoreE - _ZN40_INTERNAL_9b6cf95a_4_k_cu_2033dced_299164cuda3std3__45__cpo5beginE)
_ZN40_INTERNAL_9b6cf95a_4_k_cu_2033dced_299164cuda3std3__45__cpo5beginE:
	.zero		1
	.type		_ZN40_INTERNAL_9b6cf95a_4_k_cu_2033dced_299164cuda3std3__442_GLOBAL__N__9b6cf95a_4_k_cu_2033dced_299166ignoreE,@object
	.size		_ZN40_INTERNAL_9b6cf95a_4_k_cu_2033dced_299164cuda3std3__442_GLOBAL__N__9b6cf95a_4_k_cu_2033dced_299166ignoreE,(_ZN40_INTERNAL_9b6cf95a_4_k_cu_2033dced_299164cute7productE - _ZN40_INTERNAL_9b6cf95a_4_k_cu_2033dced_299164cuda3std3__442_GLOBAL__N__9b6cf95a_4_k_cu_2033dced_299166ignoreE)
_ZN40_INTERNAL_9b6cf95a_4_k_cu_2033dced_299164cuda3std3__442_GLOBAL__N__9b6cf95a_4_k_cu_2033dced_299166ignoreE:
	.zero		1
	.type		_ZN40_INTERNAL_9b6cf95a_4_k_cu_2033dced_299164cute7productE,@object
	.size		_ZN40_INTERNAL_9b6cf95a_4_k_cu_2033dced_299164cute7productE,(_ZN40_INTERNAL_9b6cf95a_4_k_cu_2033dced_299164cuda3std3__45__cpo3endE - _ZN40_INTERNAL_9b6cf95a_4_k_cu_2033dced_299164cute7productE)
_ZN40_INTERNAL_9b6cf95a_4_k_cu_2033dced_299164cute7productE:
	.zero		1
	.type		_ZN40_INTERNAL_9b6cf95a_4_k_cu_2033dced_299164cuda3std3__45__cpo3endE,@object
	.size		_ZN40_INTERNAL_9b6cf95a_4_k_cu_2033dced_299164cuda3std3__45__cpo3endE,(_ZN40_INTERNAL_9b6cf95a_4_k_cu_2033dced_299164cuda3std3__419piecewise_constructE - _ZN40_INTERNAL_9b6cf95a_4_k_cu_2033dced_299164cuda3std3__45__cpo3endE)
_ZN40_INTERNAL_9b6cf95a_4_k_cu_2033dced_299164cuda3std3__45__cpo3endE:
	.zero		1
	.type		_ZN40_INTERNAL_9b6cf95a_4_k_cu_2033dced_299164cuda3std3__419piecewise_constructE,@object
	.size		_ZN40_INTERNAL_9b6cf95a_4_k_cu_2033dced_299164cuda3std3__419piecewise_constructE,(_ZN40_INTERNAL_9b6cf95a_4_k_cu_2033dced_299164cuda3std3__45__cpo4cendE - _ZN40_INTERNAL_9b6cf95a_4_k_cu_2033dced_299164cuda3std3__419piecewise_constructE)
_ZN40_INTERNAL_9b6cf95a_4_k_cu_2033dced_299164cuda3std3__419piecewise_constructE:
	.zero		1
	.type		_ZN40_INTERNAL_9b6cf95a_4_k_cu_2033dced_299164cuda3std3__45__cpo4cendE,@object
	.size		_ZN40_INTERNAL_9b6cf95a_4_k_cu_2033dced_299164cuda3std3__45__cpo4cendE,(_ZN40_INTERNAL_9b6cf95a_4_k_cu_2033dced_299164cuda3std6ranges3__45__cpo4swapE - _ZN40_INTERNAL_9b6cf95a_4_k_cu_2033dced_299164cuda3std3__45__cpo4cendE)
_ZN40_INTERNAL_9b6cf95a_4_k_cu_2033dced_299164cuda3std3__45__cpo4cendE:
	.zero		1
	.type		_ZN40_INTERNAL_9b6cf95a_4_k_cu_2033dced_299164cuda3std6ranges3__45__cpo4swapE,@object
	.size		_ZN40_INTERNAL_9b6cf95a_4_k_cu_2033dced_299164cuda3std6ranges3__45__cpo4swapE,(.L_10 - _ZN40_INTERNAL_9b6cf95a_4_k_cu_2033dced_299164cuda3std6ranges3__45__cpo4swapE)
_ZN40_INTERNAL_9b6cf95a_4_k_cu_2033dced_299164cuda3std6ranges3__45__cpo4swapE:
	.zero		1
.L_10:


//--------------------- .nv.constant0._ZN7cutlass13device_kernelINS_4gemm6kernel13GemmUniversalIN4cute5tupleIJiiiiEEENS1_10collective13CollectiveMmaINS1_35MainloopSm100TmaUmmaWarpSpecializedILi8ELi2ELi4ENS5_IJNS4_1CILi1EEENSA_ILi2EEESB_EEEEENS5_IJNSA_ILi64EEENSA_ILi128EEESG_EEENS_12float_e4m3_tENS5_IJlSB_lEEESI_SJ_NS4_8TiledMMAINS4_8MMA_AtomIJNS4_10MMA_TraitsINS4_19SM100_MMA_F8F6F4_SSEJSI_SI_fSF_SG_NS4_17integral_constantINS4_4UMMA5MajorELSQ_0EEESR_NSO_INSP_7ScaleInELSS_0EEEST_EEEEEENS4_6LayoutINS5_IJSB_SB_SB_EEENS5_IJNSA_ILi0EEESY_SY_EEEEENS5_IJNS4_10UnderscoreES11_S11_EEEEENS4_23SM90_TMA_LOAD_MULTICASTENS4_14ComposedLayoutINS4_7SwizzleILi3ELi4ELi3EEENS4_18smem_ptr_flag_bitsILi8EEENSW_INS5_IJNSA_ILi8EEESG_EEENS5_IJSG_SB_EEEEEEEvNS4_8identityENS4_13SM90_TMA_LOADES1E_vS1F_EENS_8epilogue10collective18CollectiveEpilogueINS1I_23Sm100TmaWarpSpecializedILi2ELi2ELi32ELb0ELb0EEEJSH_NS5_IJNSW_ISF_SB_EES1N_EEESI_SJ_SI_SJ_NS1I_6fusion15FusionCallbacksIS1M_NS1P_17LinearCombinationISI_fSI_fLNS_15FloatRoundStyleE2EEESH_S1O_JEEENS4_5SM1004TMEM4LOAD26SM100_TMEM_LOAD_16dp32b32xES1G_NS15_INS16_ILi2ELi4ELi3EEES19_NSW_INS5_IJS1A_SF_EEENS5_IJSF_SB_EEEEEEENS4_39AutoVectorizingCopyWithAssumedAlignmentILi128EEENS4_14SM90_TMA_STOREES23_S25_S25_EEEvvEEEEvNT_6ParamsE --------------------------
	.section	.nv.constant0._ZN7cutlass13device_kernelINS_4gemm6kernel13GemmUniversalIN4cute5tupleIJiiiiEEENS1_10collective13CollectiveMmaINS1_35MainloopSm100TmaUmmaWarpSpecializedILi8ELi2ELi4ENS5_IJNS4_1CILi1EEENSA_ILi2EEESB_EEEEENS5_IJNSA_ILi64EEENSA_ILi128EEESG_EEENS_12float_e4m3_tENS5_IJlSB_lEEESI_SJ_NS4_8TiledMMAINS4_8MMA_AtomIJNS4_10MMA_TraitsINS4_19SM100_MMA_F8F6F4_SSEJSI_SI_fSF_SG_NS4_17integral_constantINS4_4UMMA5MajorELSQ_0EEESR_NSO_INSP_7ScaleInELSS_0EEEST_EEEEEENS4_6LayoutINS5_IJSB_SB_SB_EEENS5_IJNSA_ILi0EEESY_SY_EEEEENS5_IJNS4_10UnderscoreES11_S11_EEEEENS4_23SM90_TMA_LOAD_MULTICASTENS4_14ComposedLayoutINS4_7SwizzleILi3ELi4ELi3EEENS4_18smem_ptr_flag_bitsILi8EEENSW_INS5_IJNSA_ILi8EEESG_EEENS5_IJSG_SB_EEEEEEEvNS4_8identityENS4_13SM90_TMA_LOADES1E_vS1F_EENS_8epilogue10collective18CollectiveEpilogueINS1I_23Sm100TmaWarpSpecializedILi2ELi2ELi32ELb0ELb0EEEJSH_NS5_IJNSW_ISF_SB_EES1N_EEESI_SJ_SI_SJ_NS1I_6fusion15FusionCallbacksIS1M_NS1P_17LinearCombinationISI_fSI_fLNS_15FloatRoundStyleE2EEESH_S1O_JEEENS4_5SM1004TMEM4LOAD26SM100_TMEM_LOAD_16dp32b32xES1G_NS15_INS16_ILi2ELi4ELi3EEES19_NSW_INS5_IJS1A_SF_EEENS5_IJSF_SB_EEEEEEENS4_39AutoVectorizingCopyWithAssumedAlignmentILi128EEENS4_14SM90_TMA_STOREES23_S25_S25_EEEvvEEEEvNT_6ParamsE,"a",@progbits
	.sectionflags	@""
	.align	4
.nv.constant0._ZN7cutlass13device_kernelINS_4gemm6kernel13GemmUniversalIN4cute5tupleIJiiiiEEENS1_10collective13CollectiveMmaINS1_35MainloopSm100TmaUmmaWarpSpecializedILi8ELi2ELi4ENS5_IJNS4_1CILi1EEENSA_ILi2EEESB_EEEEENS5_IJNSA_ILi64EEENSA_ILi128EEESG_EEENS_12float_e4m3_tENS5_IJlSB_lEEESI_SJ_NS4_8TiledMMAINS4_8MMA_AtomIJNS4_10MMA_TraitsINS4_19SM100_MMA_F8F6F4_SSEJSI_SI_fSF_SG_NS4_17integral_constantINS4_4UMMA5MajorELSQ_0EEESR_NSO_INSP_7ScaleInELSS_0EEEST_EEEEEENS4_6LayoutINS5_IJSB_SB_SB_EEENS5_IJNSA_ILi0EEESY_SY_EEEEENS5_IJNS4_10UnderscoreES11_S11_EEEEENS4_23SM90_TMA_LOAD_MULTICASTENS4_14ComposedLayoutINS4_7SwizzleILi3ELi4ELi3EEENS4_18smem_ptr_flag_bitsILi8EEENSW_INS5_IJNSA_ILi8EEESG_EEENS5_IJSG_SB_EEEEEEEvNS4_8identityENS4_13SM90_TMA_LOADES1E_vS1F_EENS_8epilogue10collective18CollectiveEpilogueINS1I_23Sm100TmaWarpSpecializedILi2ELi2ELi32ELb0ELb0EEEJSH_NS5_IJNSW_ISF_SB_EES1N_EEESI_SJ_SI_SJ_NS1I_6fusion15FusionCallbacksIS1M_NS1P_17LinearCombinationISI_fSI_fLNS_15FloatRoundStyleE2EEESH_S1O_JEEENS4_5SM1004TMEM4LOAD26SM100_TMEM_LOAD_16dp32b32xES1G_NS15_INS16_ILi2ELi4ELi3EEES19_NSW_INS5_IJS1A_SF_EEENS5_IJSF_SB_EEEEEEENS4_39AutoVectorizingCopyWithAssumedAlignmentILi128EEENS4_14SM90_TMA_STOREES23_S25_S25_EEEvvEEEEvNT_6ParamsE:
	.zero		2944


//--------------------- SYMBOLS --------------------------

	.type		.nv.reservedSmem.offset0,@object
	.size		.nv.reservedSmem.offset0,0x4
	.type		.nv.reservedSmem.cap,@object
	.size		.nv.reservedSmem.cap,0x4
	.type		__assertfail,@function
